	.target	sm_100a

	.elftype	@"ET_EXEC"


//--------------------- .note.nv.tkinfo           --------------------------
	.section	.note.nv.tkinfo,"",@"SHT_NOTE"
	.sectionflags	@"SHF_NOTE_NV_TKINFO"
	.tkinfo
        /*0018*/ 	.word	0x00000002
        /*0030*/ 	.string	""
        /*0030*/ 	.string	"ptxas"
        /*0030*/ 	.string	"Cuda compilation tools, release 13.0, V13.0.88"
        /*0030*/ 	.string	"Build cuda_13.0.r13.0/compiler.36424714_0"
        /*0030*/ 	.string	"-arch sm_100a -m 64 "



//--------------------- .note.nv.cuinfo           --------------------------
	.section	.note.nv.cuinfo,"",@"SHT_NOTE"
	.sectionflags	@"SHF_NOTE_NV_CUINFO"
        /*0018*/ 	.short	0x0002
        /*001a*/ 	.short	0x0064
        /*001c*/ 	.short	0x0082
	.zero		2


//--------------------- .nv.info                  --------------------------
	.section	.nv.info,"",@"SHT_CUDA_INFO"
	.align	4


	//----- nvinfo : EIATTR_REGCOUNT
	.align		4
        /*0000*/ 	.byte	0x04, 0x2f
        /*0002*/ 	.short	(.L_16 - .L_15)
	.align		4
.L_15:
        /*0004*/ 	.word	index@(_ZN7cutlass13device_kernelINS_4gemm6kernel13GemmUniversalIN4cute5tupleIJiiiiEEENS1_10collective13CollectiveMmaINS1_35MainloopSm100TmaUmmaWarpSpecializedILi15ELi2ELi4ENS5_IJNS4_1CILi1EEESB_SB_EEEEENS5_IJNSA_ILi128EEENSA_ILi80EEENSA_ILi64EEEEEEaNS5_IJlSB_lEEEaSI_NS4_8TiledMMAINS4_8MMA_AtomIJNS4_15SM100_MMA_S8_SSIaaiLi128ELi80ELNS4_4UMMA5MajorE0ELSN_0ELNSM_8SaturateE0EEEEEENS4_6LayoutISC_NS5_IJNSA_ILi0EEESS_SS_EEEEENS5_IJNS4_10UnderscoreESV_SV_EEEEENS4_13SM90_TMA_LOADENS4_14ComposedLayoutINS4_7SwizzleILi2ELi4ELi3EEENS4_18smem_ptr_flag_bitsILi8EEENSR_INS5_IJNSA_ILi8EEESG_EEENS5_IJSG_SB_EEEEEEEvNS4_8identityESY_S18_vS19_EENS_8epilogue10collective18CollectiveEpilogueINS1B_23Sm100TmaWarpSpecializedILi1ELi1ELi80ELb0ELb0EEEJSH_NS5_IJNSR_ISE_SB_EENSR_ISF_SB_EEEEEaSI_aSI_NS1B_6fusion15FusionCallbacksIS1F_NS1J_17LinearCombinationIaiaiLNS_15FloatRoundStyleE2EEESH_S1I_JEEENS4_5SM1004TMEM4LOAD26SM100_TMEM_LOAD_32dp32b16xESY_NSZ_INS10_ILi0ELi4ELi3EEES13_NSR_INS5_IJS14_NSA_ILi16EEEEEENS5_IJS1U_SB_EEEEEEENS4_39AutoVectorizingCopyWithAssumedAlignmentILi128EEENS4_14SM90_TMA_STOREES1Y_S20_S20_EEEvvEEEEvNT_6ParamsE)
        /*0008*/ 	.word	0x000000de


	//----- nvinfo : EIATTR_FRAME_SIZE
	.align		4
.L_16:
        /*000c*/ 	.byte	0x04, 0x11
        /*000e*/ 	.short	(.L_18 - .L_17)
	.align		4
.L_17:
        /*0010*/ 	.word	index@($__internal_2_$__cuda_sm10x_tcgen05_guardrail_trap_unallocated_columns_being_dealloced)
        /*0014*/ 	.word	0x00000000


	//----- nvinfo : EIATTR_FRAME_SIZE
	.align		4
.L_18:
        /*0018*/ 	.byte	0x04, 0x11
        /*001a*/ 	.short	(.L_20 - .L_19)
	.align		4
.L_19:
        /*001c*/ 	.word	index@($__internal_1_$__cuda_sm10x_tcgen05_guardrail_trap_phase_invalid_during_alloc)
        /*0020*/ 	.word	0x00000000


	//----- nvinfo : EIATTR_FRAME_SIZE
	.align		4
.L_20:
        /*0024*/ 	.byte	0x04, 0x11
        /*0026*/ 	.short	(.L_22 - .L_21)
	.align		4
.L_21:
        /*0028*/ 	.word	index@($__internal_0_$__cuda_sm10x_tcgen05_guardrail_trap_col_being_dealloced_not_returned_by_alloc)
        /*002c*/ 	.word	0x00000000


	//----- nvinfo : EIATTR_FRAME_SIZE
	.align		4
.L_22:
        /*0030*/ 	.byte	0x04, 0x11
        /*0032*/ 	.short	(.L_24 - .L_23)
	.align		4
.L_23:
        /*0034*/ 	.word	index@(_ZN7cutlass13device_kernelINS_4gemm6kernel13GemmUniversalIN4cute5tupleIJiiiiEEENS1_10collective13CollectiveMmaINS1_35MainloopSm100TmaUmmaWarpSpecializedILi15ELi2ELi4ENS5_IJNS4_1CILi1EEESB_SB_EEEEENS5_IJNSA_ILi128EEENSA_ILi80EEENSA_ILi64EEEEEEaNS5_IJlSB_lEEEaSI_NS4_8TiledMMAINS4_8MMA_AtomIJNS4_15SM100_MMA_S8_SSIaaiLi128ELi80ELNS4_4UMMA5MajorE0ELSN_0ELNSM_8SaturateE0EEEEEENS4_6LayoutISC_NS5_IJNSA_ILi0EEESS_SS_EEEEENS5_IJNS4_10UnderscoreESV_SV_EEEEENS4_13SM90_TMA_LOADENS4_14ComposedLayoutINS4_7SwizzleILi2ELi4ELi3EEENS4_18smem_ptr_flag_bitsILi8EEENSR_INS5_IJNSA_ILi8EEESG_EEENS5_IJSG_SB_EEEEEEEvNS4_8identityESY_S18_vS19_EENS_8epilogue10collective18CollectiveEpilogueINS1B_23Sm100TmaWarpSpecializedILi1ELi1ELi80ELb0ELb0EEEJSH_NS5_IJNSR_ISE_SB_EENSR_ISF_SB_EEEEEaSI_aSI_NS1B_6fusion15FusionCallbacksIS1F_NS1J_17LinearCombinationIaiaiLNS_15FloatRoundStyleE2EEESH_S1I_JEEENS4_5SM1004TMEM4LOAD26SM100_TMEM_LOAD_32dp32b16xESY_NSZ_INS10_ILi0ELi4ELi3EEES13_NSR_INS5_IJS14_NSA_ILi16EEEEEENS5_IJS1U_SB_EEEEEEENS4_39AutoVectorizingCopyWithAssumedAlignmentILi128EEENS4_14SM90_TMA_STOREES1Y_S20_S20_EEEvvEEEEvNT_6ParamsE)
        /*0038*/ 	.word	0x00000000


	//----- nvinfo : EIATTR_MIN_STACK_SIZE
	.align		4
.L_24:
        /*003c*/ 	.byte	0x04, 0x12
        /*003e*/ 	.short	(.L_26 - .L_25)
	.align		4
.L_25:
        /*0040*/ 	.word	index@(_ZN7cutlass13device_kernelINS_4gemm6kernel13GemmUniversalIN4cute5tupleIJiiiiEEENS1_10collective13CollectiveMmaINS1_35MainloopSm100TmaUmmaWarpSpecializedILi15ELi2ELi4ENS5_IJNS4_1CILi1EEESB_SB_EEEEENS5_IJNSA_ILi128EEENSA_ILi80EEENSA_ILi64EEEEEEaNS5_IJlSB_lEEEaSI_NS4_8TiledMMAINS4_8MMA_AtomIJNS4_15SM100_MMA_S8_SSIaaiLi128ELi80ELNS4_4UMMA5MajorE0ELSN_0ELNSM_8SaturateE0EEEEEENS4_6LayoutISC_NS5_IJNSA_ILi0EEESS_SS_EEEEENS5_IJNS4_10UnderscoreESV_SV_EEEEENS4_13SM90_TMA_LOADENS4_14ComposedLayoutINS4_7SwizzleILi2ELi4ELi3EEENS4_18smem_ptr_flag_bitsILi8EEENSR_INS5_IJNSA_ILi8EEESG_EEENS5_IJSG_SB_EEEEEEEvNS4_8identityESY_S18_vS19_EENS_8epilogue10collective18CollectiveEpilogueINS1B_23Sm100TmaWarpSpecializedILi1ELi1ELi80ELb0ELb0EEEJSH_NS5_IJNSR_ISE_SB_EENSR_ISF_SB_EEEEEaSI_aSI_NS1B_6fusion15FusionCallbacksIS1F_NS1J_17LinearCombinationIaiaiLNS_15FloatRoundStyleE2EEESH_S1I_JEEENS4_5SM1004TMEM4LOAD26SM100_TMEM_LOAD_32dp32b16xESY_NSZ_INS10_ILi0ELi4ELi3EEES13_NSR_INS5_IJS14_NSA_ILi16EEEEEENS5_IJS1U_SB_EEEEEEENS4_39AutoVectorizingCopyWithAssumedAlignmentILi128EEENS4_14SM90_TMA_STOREES1Y_S20_S20_EEEvvEEEEvNT_6ParamsE)
        /*0044*/ 	.word	0x00000000
.L_26:


//--------------------- .nv.compat                --------------------------
	.section	.nv.compat,"",@"SHT_CUDA_COMPAT_INFO"
	.align	4
        /*0000*/ 	.byte	0x02, 0x09, 0x01, 0x00, 0x02, 0x02, 0x03, 0x00, 0x02, 0x05, 0x06, 0x00, 0x03, 0x07, 0x01, 0x01
        /*0010*/ 	.byte	0x02, 0x03, 0x01, 0x00, 0x02, 0x06, 0x01, 0x00, 0x04, 0x0b, 0x08, 0x00, 0x01, 0x00, 0x00, 0x00
        /*0020*/ 	.byte	0x00, 0x00, 0x00, 0x00


//--------------------- .nv.info._ZN7cutlass13device_kernelINS_4gemm6kernel13GemmUniversalIN4cute5tupleIJiiiiEEENS1_10collective13CollectiveMmaINS1_35MainloopSm100TmaUmmaWarpSpecializedILi15ELi2ELi4ENS5_IJNS4_1CILi1EEESB_SB_EEEEENS5_IJNSA_ILi128EEENSA_ILi80EEENSA_ILi64EEEEEEaNS5_IJlSB_lEEEaSI_NS4_8TiledMMAINS4_8MMA_AtomIJNS4_15SM100_MMA_S8_SSIaaiLi128ELi80ELNS4_4UMMA5MajorE0ELSN_0ELNSM_8SaturateE0EEEEEENS4_6LayoutISC_NS5_IJNSA_ILi0EEESS_SS_EEEEENS5_IJNS4_10UnderscoreESV_SV_EEEEENS4_13SM90_TMA_LOADENS4_14ComposedLayoutINS4_7SwizzleILi2ELi4ELi3EEENS4_18smem_ptr_flag_bitsILi8EEENSR_INS5_IJNSA_ILi8EEESG_EEENS5_IJSG_SB_EEEEEEEvNS4_8identityESY_S18_vS19_EENS_8epilogue10collective18CollectiveEpilogueINS1B_23Sm100TmaWarpSpecializedILi1ELi1ELi80ELb0ELb0EEEJSH_NS5_IJNSR_ISE_SB_EENSR_ISF_SB_EEEEEaSI_aSI_NS1B_6fusion15FusionCallbacksIS1F_NS1J_17LinearCombinationIaiaiLNS_15FloatRoundStyleE2EEESH_S1I_JEEENS4_5SM1004TMEM4LOAD26SM100_TMEM_LOAD_32dp32b16xESY_NSZ_INS10_ILi0ELi4ELi3EEES13_NSR_INS5_IJS14_NSA_ILi16EEEEEENS5_IJS1U_SB_EEEEEEENS4_39AutoVectorizingCopyWithAssumedAlignmentILi128EEENS4_14SM90_TMA_STOREES1Y_S20_S20_EEEvvEEEEvNT_6ParamsE --------------------------
	.section	.nv.info._ZN7cutlass13device_kernelINS_4gemm6kernel13GemmUniversalIN4cute5tupleIJiiiiEEENS1_10collective13CollectiveMmaINS1_35MainloopSm100TmaUmmaWarpSpecializedILi15ELi2ELi4ENS5_IJNS4_1CILi1EEESB_SB_EEEEENS5_IJNSA_ILi128EEENSA_ILi80EEENSA_ILi64EEEEEEaNS5_IJlSB_lEEEaSI_NS4_8TiledMMAINS4_8MMA_AtomIJNS4_15SM100_MMA_S8_SSIaaiLi128ELi80ELNS4_4UMMA5MajorE0ELSN_0ELNSM_8SaturateE0EEEEEENS4_6LayoutISC_NS5_IJNSA_ILi0EEESS_SS_EEEEENS5_IJNS4_10UnderscoreESV_SV_EEEEENS4_13SM90_TMA_LOADENS4_14ComposedLayoutINS4_7SwizzleILi2ELi4ELi3EEENS4_18smem_ptr_flag_bitsILi8EEENSR_INS5_IJNSA_ILi8EEESG_EEENS5_IJSG_SB_EEEEEEEvNS4_8identityESY_S18_vS19_EENS_8epilogue10collective18CollectiveEpilogueINS1B_23Sm100TmaWarpSpecializedILi1ELi1ELi80ELb0ELb0EEEJSH_NS5_IJNSR_ISE_SB_EENSR_ISF_SB_EEEEEaSI_aSI_NS1B_6fusion15FusionCallbacksIS1F_NS1J_17LinearCombinationIaiaiLNS_15FloatRoundStyleE2EEESH_S1I_JEEENS4_5SM1004TMEM4LOAD26SM100_TMEM_LOAD_32dp32b16xESY_NSZ_INS10_ILi0ELi4ELi3EEES13_NSR_INS5_IJS14_NSA_ILi16EEEEEENS5_IJS1U_SB_EEEEEEENS4_39AutoVectorizingCopyWithAssumedAlignmentILi128EEENS4_14SM90_TMA_STOREES1Y_S20_S20_EEEvvEEEEvNT_6ParamsE,"",@"SHT_CUDA_INFO"
	.sectionflags	@""
	.align	4


	//----- nvinfo : EIATTR_CUDA_API_VERSION
	.align		4
        /*0000*/ 	.byte	0x04, 0x37
        /*0002*/ 	.short	(.L_28 - .L_27)
.L_27:
        /*0004*/ 	.word	0x00000082


	//----- nvinfo : EIATTR_KPARAM_INFO
	.align		4
.L_28:
        /*0008*/ 	.byte	0x04, 0x17
        /*000a*/ 	.short	(.L_30 - .L_29)
.L_29:
        /*000c*/ 	.word	0x00000000
        /*0010*/ 	.short	0x0000
        /*0012*/ 	.short	0x0000
        /*0014*/ 	.byte	0x00, 0xf0, 0x01, 0x20


	//----- nvinfo : EIATTR_AT_ENTRY_FRAGMENTS
	.align		4
.L_30:
        /*0018*/ 	.byte	0x04, 0x4f
        /*001a*/ 	.short	(.L_32 - .L_31)


	//   ....[0]....
.L_31:
        /*001c*/ 	.word	0x00000006


	//----- nvinfo : EIATTR_RESERVED_SMEM_USED
	.align		4
.L_32:
        /*0020*/ 	.byte	0x01, 0x41
	.zero		2


	//----- nvinfo : EIATTR_SPARSE_MMA_MASK
	.align		4
        /*0024*/ 	.byte	0x03, 0x50
        /*0026*/ 	.short	0x0000


	//----- nvinfo : EIATTR_TCGEN05_1CTA_USED
	.align		4
        /*0028*/ 	.byte	0x01, 0x51
	.zero		2


	//----- nvinfo : EIATTR_MAXREG_COUNT
	.align		4
        /*002c*/ 	.byte	0x03, 0x1b
        /*002e*/ 	.short	0x00ff


	//----- nvinfo : EIATTR_NUM_BARRIERS
	.align		4
        /*0030*/ 	.byte	0x02, 0x4c
        /*0032*/ 	.byte	0x07
	.zero		1


	//----- nvinfo : EIATTR_EXTERNS
	.align		4
        /*0034*/ 	.byte	0x04, 0x0f
        /*0036*/ 	.short	(.L_34 - .L_33)


	//   ....[0]....
	.align		4
.L_33:
        /*0038*/ 	.word	index@(__assertfail)


	//----- nvinfo : EIATTR_MERCURY_ISA_VERSION
	.align		4
.L_34:
        /*003c*/ 	.byte	0x03, 0x5f
        /*003e*/ 	.short	0x0101


	//----- nvinfo : EIATTR_INT_WARP_WIDE_INSTR_OFFSETS
	.align		4
        /*0040*/ 	.byte	0x04, 0x31
        /*0042*/ 	.short	(.L_36 - .L_35)


	//   ....[0]....
.L_35:
        /*0044*/ 	.word	0x00001ef0


	//   ....[1]....
        /*0048*/ 	.word	0x00003e90


	//   ....[2]....
        /*004c*/ 	.word	0x00003eb0


	//   ....[3]....
        /*0050*/ 	.word	0x00003ee0


	//   ....[4]....
        /*0054*/ 	.word	0x00004910


	//   ....[5]....
        /*0058*/ 	.word	0x000049a0


	//   ....[6]....
        /*005c*/ 	.word	0x000049d0


	//   ....[7]....
        /*0060*/ 	.word	0x00004a10


	//   ....[8]....
        /*0064*/ 	.word	0x00004b90


	//   ....[9]....
        /*0068*/ 	.word	0x00004bb0


	//----- nvinfo : EIATTR_COOP_GROUP_MASK_REGIDS
	.align		4
.L_36:
        /*006c*/ 	.byte	0x04, 0x29
        /*006e*/ 	.short	(.L_38 - .L_37)


	//   ....[0]....
.L_37:
        /*0070*/ 	.word	0xffffffff


	//   ....[1]....
        /*0074*/ 	.word	0xffffffff


	//   ....[2]....
        /*0078*/ 	.word	0xffffffff


	//   ....[3]....
        /*007c*/ 	.word	0xffffffff


	//   ....[4]....
        /*0080*/ 	.word	0xffffffff


	//   ....[5]....
        /*0084*/ 	.word	0xffffffff


	//   ....[6]....
        /*0088*/ 	.word	0xffffffff


	//   ....[7]....
        /*008c*/ 	.word	0xffffffff


	//   ....[8]....
        /*0090*/ 	.word	0xffffffff


	//   ....[9]....
        /*0094*/ 	.word	0xffffffff


	//   ....[10]....
        /*0098*/ 	.word	0xffffffff


	//   ....[11]....
        /*009c*/ 	.word	0xffffffff


	//   ....[12]....
        /*00a0*/ 	.word	0xffffffff


	//----- nvinfo : EIATTR_COOP_GROUP_INSTR_OFFSETS
	.align		4
.L_38:
        /*00a4*/ 	.byte	0x04, 0x28
        /*00a6*/ 	.short	(.L_40 - .L_39)


	//   ....[0]....
.L_39:
        /*00a8*/ 	.word	0x00000090


	//   ....[1]....
        /*00ac*/ 	.word	0x000004b0


	//   ....[2]....
        /*00b0*/ 	.word	0x000007b0


	//   ....[3]....
        /*00b4*/ 	.word	0x000008f0


	//   ....[4]....
        /*00b8*/ 	.word	0x000009f0


	//   ....[5]....
        /*00bc*/ 	.word	0x00000b60


	//   ....[6]....
        /*00c0*/ 	.word	0x00000d00


	//   ....[7]....
        /*00c4*/ 	.word	0x00001dd0


	//   ....[8]....
        /*00c8*/ 	.word	0x000031e0


	//   ....[9]....
        /*00cc*/ 	.word	0x000033f0


	//   ....[10]....
        /*00d0*/ 	.word	0x00003420


	//   ....[11]....
        /*00d4*/ 	.word	0x00003d70


	//   ....[12]....
        /*00d8*/ 	.word	0x00003fa0


	//----- nvinfo : EIATTR_VRC_CTA_INIT_COUNT
	.align		4
.L_40:
        /*00dc*/ 	.byte	0x02, 0x4a
        /*00de*/ 	.byte	0x80
	.zero		1


	//----- nvinfo : EIATTR_SYSCALL_OFFSETS
	.align		4
        /*00e0*/ 	.byte	0x04, 0x46
        /*00e2*/ 	.short	(.L_42 - .L_41)


	//   ....[0]....
.L_41:
        /*00e4*/ 	.word	0x00005bb0


	//   ....[1]....
        /*00e8*/ 	.word	0x00005d20


	//   ....[2]....
        /*00ec*/ 	.word	0x00005e90


	//   ....[3]....
        /*00f0*/ 	.word	0x00006000


	//   ....[4]....
        /*00f4*/ 	.word	0x00006170


	//----- nvinfo : EIATTR_MBARRIER_INSTR_OFFSETS
	.align		4
.L_42:
        /*00f8*/ 	.byte	0x04, 0x39
        /*00fa*/ 	.short	(.L_44 - .L_43)


	//   ....[0]....
.L_43:
        /*00fc*/ 	.word	0x000005b0
        /*0100*/ 	.word	0x000000ff
        /*0104*/ 	.word	0x00000000
        /*0108*/ 	.short	0x0100
        /*010a*/ 	.byte	0x05
	.zero		1


	//   ....[1]....
        /*010c*/ 	.word	0x000005c0
        /*0110*/ 	.word	0x000000ff
        /*0114*/ 	.word	0x00000078
        /*0118*/ 	.short	0x0100
        /*011a*/ 	.byte	0x05
	.zero		1


	//   ....[2]....
        /*011c*/ 	.word	0x000005d0
        /*0120*/ 	.word	0x000000ff
        /*0124*/ 	.word	0x00000008
        /*0128*/ 	.short	0x0100
        /*012a*/ 	.byte	0x05
	.zero		1


	//   ....[3]....
        /*012c*/ 	.word	0x000005e0
        /*0130*/ 	.word	0x000000ff
        /*0134*/ 	.word	0x00000080
        /*0138*/ 	.short	0x0100
        /*013a*/ 	.byte	0x05
	.zero		1


	//   ....[4]....
        /*013c*/ 	.word	0x000005f0
        /*0140*/ 	.word	0x000000ff
        /*0144*/ 	.word	0x00000010
        /*0148*/ 	.short	0x0100
        /*014a*/ 	.byte	0x05
	.zero		1


	//   ....[5]....
        /*014c*/ 	.word	0x00000600
        /*0150*/ 	.word	0x000000ff
        /*0154*/ 	.word	0x00000088
        /*0158*/ 	.short	0x0100
        /*015a*/ 	.byte	0x05
	.zero		1


	//   ....[6]....
        /*015c*/ 	.word	0x00000610
        /*0160*/ 	.word	0x000000ff
        /*0164*/ 	.word	0x00000018
        /*0168*/ 	.short	0x0100
        /*016a*/ 	.byte	0x05
	.zero		1


	//   ....[7]....
        /*016c*/ 	.word	0x00000620
        /*0170*/ 	.word	0x000000ff
        /*0174*/ 	.word	0x00000090
        /*0178*/ 	.short	0x0100
        /*017a*/ 	.byte	0x05
	.zero		1


	//   ....[8]....
        /*017c*/ 	.word	0x00000630
        /*0180*/ 	.word	0x000000ff
        /*0184*/ 	.word	0x00000020
        /*0188*/ 	.short	0x0100
        /*018a*/ 	.byte	0x05
	.zero		1


	//   ....[9]....
        /*018c*/ 	.word	0x00000640
        /*0190*/ 	.word	0x000000ff
        /*0194*/ 	.word	0x00000098
        /*0198*/ 	.short	0x0100
        /*019a*/ 	.byte	0x05
	.zero		1


	//   ....[10]....
        /*019c*/ 	.word	0x00000650
        /*01a0*/ 	.word	0x000000ff
        /*01a4*/ 	.word	0x00000028
        /*01a8*/ 	.short	0x0100
        /*01aa*/ 	.byte	0x05
	.zero		1


	//   ....[11]....
        /*01ac*/ 	.word	0x00000660
        /*01b0*/ 	.word	0x000000ff
        /*01b4*/ 	.word	0x000000a0
        /*01b8*/ 	.short	0x0100
        /*01ba*/ 	.byte	0x05
	.zero		1


	//   ....[12]....
        /*01bc*/ 	.word	0x00000670
        /*01c0*/ 	.word	0x000000ff
        /*01c4*/ 	.word	0x00000030
        /*01c8*/ 	.short	0x0100
        /*01ca*/ 	.byte	0x05
	.zero		1


	//   ....[13]....
        /*01cc*/ 	.word	0x00000680
        /*01d0*/ 	.word	0x000000ff
        /*01d4*/ 	.word	0x000000a8
        /*01d8*/ 	.short	0x0100
        /*01da*/ 	.byte	0x05
	.zero		1


	//   ....[14]....
        /*01dc*/ 	.word	0x00000690
        /*01e0*/ 	.word	0x000000ff
        /*01e4*/ 	.word	0x00000038
        /*01e8*/ 	.short	0x0100
        /*01ea*/ 	.byte	0x05
	.zero		1


	//   ....[15]....
        /*01ec*/ 	.word	0x000006a0
        /*01f0*/ 	.word	0x000000ff
        /*01f4*/ 	.word	0x000000b0
        /*01f8*/ 	.short	0x0100
        /*01fa*/ 	.byte	0x05
	.zero		1


	//   ....[16]....
        /*01fc*/ 	.word	0x000006b0
        /*0200*/ 	.word	0x000000ff
        /*0204*/ 	.word	0x00000040
        /*0208*/ 	.short	0x0100
        /*020a*/ 	.byte	0x05
	.zero		1


	//   ....[17]....
        /*020c*/ 	.word	0x000006c0
        /*0210*/ 	.word	0x000000ff
        /*0214*/ 	.word	0x000000b8
        /*0218*/ 	.short	0x0100
        /*021a*/ 	.byte	0x05
	.zero		1


	//   ....[18]....
        /*021c*/ 	.word	0x000006d0
        /*0220*/ 	.word	0x000000ff
        /*0224*/ 	.word	0x00000048
        /*0228*/ 	.short	0x0100
        /*022a*/ 	.byte	0x05
	.zero		1


	//   ....[19]....
        /*022c*/ 	.word	0x000006e0
        /*0230*/ 	.word	0x000000ff
        /*0234*/ 	.word	0x000000c0
        /*0238*/ 	.short	0x0100
        /*023a*/ 	.byte	0x05
	.zero		1


	//   ....[20]....
        /*023c*/ 	.word	0x000006f0
        /*0240*/ 	.word	0x000000ff
        /*0244*/ 	.word	0x00000050
        /*0248*/ 	.short	0x0100
        /*024a*/ 	.byte	0x05
	.zero		1


	//   ....[21]....
        /*024c*/ 	.word	0x00000700
        /*0250*/ 	.word	0x000000ff
        /*0254*/ 	.word	0x000000c8
        /*0258*/ 	.short	0x0100
        /*025a*/ 	.byte	0x05
	.zero		1


	//   ....[22]....
        /*025c*/ 	.word	0x00000710
        /*0260*/ 	.word	0x000000ff
        /*0264*/ 	.word	0x00000058
        /*0268*/ 	.short	0x0100
        /*026a*/ 	.byte	0x05
	.zero		1


	//   ....[23]....
        /*026c*/ 	.word	0x00000720
        /*0270*/ 	.word	0x000000ff
        /*0274*/ 	.word	0x000000d0
        /*0278*/ 	.short	0x0100
        /*027a*/ 	.byte	0x05
	.zero		1


	//   ....[24]....
        /*027c*/ 	.word	0x00000730
        /*0280*/ 	.word	0x000000ff
        /*0284*/ 	.word	0x00000060
        /*0288*/ 	.short	0x0100
        /*028a*/ 	.byte	0x05
	.zero		1


	//   ....[25]....
        /*028c*/ 	.word	0x00000740
        /*0290*/ 	.word	0x000000ff
        /*0294*/ 	.word	0x000000d8
        /*0298*/ 	.short	0x0100
        /*029a*/ 	.byte	0x05
	.zero		1


	//   ....[26]....
        /*029c*/ 	.word	0x00000750
        /*02a0*/ 	.word	0x000000ff
        /*02a4*/ 	.word	0x00000068
        /*02a8*/ 	.short	0x0100
        /*02aa*/ 	.byte	0x05
	.zero		1


	//   ....[27]....
        /*02ac*/ 	.word	0x00000760
        /*02b0*/ 	.word	0x000000ff
        /*02b4*/ 	.word	0x000000e0
        /*02b8*/ 	.short	0x0100
        /*02ba*/ 	.byte	0x05
	.zero		1


	//   ....[28]....
        /*02bc*/ 	.word	0x00000770
        /*02c0*/ 	.word	0x000000ff
        /*02c4*/ 	.word	0x00000070
        /*02c8*/ 	.short	0x0100
        /*02ca*/ 	.byte	0x05
	.zero		1


	//   ....[29]....
        /*02cc*/ 	.word	0x00000780
        /*02d0*/ 	.word	0x000000ff
        /*02d4*/ 	.word	0x000000e8
        /*02d8*/ 	.short	0x0100
        /*02da*/ 	.byte	0x05
	.zero		1


	//   ....[30]....
        /*02dc*/ 	.word	0x000008c0
        /*02e0*/ 	.word	0x000000ff
        /*02e4*/ 	.word	0x000000f0
        /*02e8*/ 	.short	0x0100
        /*02ea*/ 	.byte	0x07
	.zero		1


	//   ....[31]....
        /*02ec*/ 	.word	0x000008d0
        /*02f0*/ 	.word	0x000000ff
        /*02f4*/ 	.word	0x000000f8
        /*02f8*/ 	.short	0x0100
        /*02fa*/ 	.byte	0x07
	.zero		1


	//   ....[32]....
        /*02fc*/ 	.word	0x000009c0
        /*0300*/ 	.word	0x000000ff
        /*0304*/ 	.word	0x00000100
        /*0308*/ 	.short	0x0100
        /*030a*/ 	.byte	0x05
	.zero		1


	//   ....[33]....
        /*030c*/ 	.word	0x000009d0
        /*0310*/ 	.word	0x000000ff
        /*0314*/ 	.word	0x00000108
        /*0318*/ 	.short	0x0100
        /*031a*/ 	.byte	0x05
	.zero		1


	//   ....[34]....
        /*031c*/ 	.word	0x00000b10
        /*0320*/ 	.word	0x000000ff
        /*0324*/ 	.word	0x00000110
        /*0328*/ 	.short	0x0100
        /*032a*/ 	.byte	0x05
	.zero		1


	//   ....[35]....
        /*032c*/ 	.word	0x00000b20
        /*0330*/ 	.word	0x000000ff
        /*0334*/ 	.word	0x00000120
        /*0338*/ 	.short	0x0100
        /*033a*/ 	.byte	0x05
	.zero		1


	//   ....[36]....
        /*033c*/ 	.word	0x00000b30
        /*0340*/ 	.word	0x000000ff
        /*0344*/ 	.word	0x00000118
        /*0348*/ 	.short	0x0100
        /*034a*/ 	.byte	0x05
	.zero		1


	//   ....[37]....
        /*034c*/ 	.word	0x00000b40
        /*0350*/ 	.word	0x000000ff
        /*0354*/ 	.word	0x00000128
        /*0358*/ 	.short	0x0100
        /*035a*/ 	.byte	0x05
	.zero		1


	//   ....[38]....
        /*035c*/ 	.word	0x00000c70
        /*0360*/ 	.word	0x000000ff
        /*0364*/ 	.word	0x00000130
        /*0368*/ 	.short	0x0100
        /*036a*/ 	.byte	0x07
	.zero		1


	//   ....[39]....
        /*036c*/ 	.word	0x00000c80
        /*0370*/ 	.word	0x000000ff
        /*0374*/ 	.word	0x00000150
        /*0378*/ 	.short	0x0100
        /*037a*/ 	.byte	0x07
	.zero		1


	//   ....[40]....
        /*037c*/ 	.word	0x00000c90
        /*0380*/ 	.word	0x000000ff
        /*0384*/ 	.word	0x00000138
        /*0388*/ 	.short	0x0100
        /*038a*/ 	.byte	0x07
	.zero		1


	//   ....[41]....
        /*038c*/ 	.word	0x00000ca0
        /*0390*/ 	.word	0x000000ff
        /*0394*/ 	.word	0x00000158
        /*0398*/ 	.short	0x0100
        /*039a*/ 	.byte	0x07
	.zero		1


	//   ....[42]....
        /*039c*/ 	.word	0x00000cb0
        /*03a0*/ 	.word	0x000000ff
        /*03a4*/ 	.word	0x00000140
        /*03a8*/ 	.short	0x0100
        /*03aa*/ 	.byte	0x07
	.zero		1


	//   ....[43]....
        /*03ac*/ 	.word	0x00000cc0
        /*03b0*/ 	.word	0x000000ff
        /*03b4*/ 	.word	0x00000160
        /*03b8*/ 	.short	0x0100
        /*03ba*/ 	.byte	0x07
	.zero		1


	//   ....[44]....
        /*03bc*/ 	.word	0x00000cd0
        /*03c0*/ 	.word	0x000000ff
        /*03c4*/ 	.word	0x00000148
        /*03c8*/ 	.short	0x0100
        /*03ca*/ 	.byte	0x07
	.zero		1


	//   ....[45]....
        /*03cc*/ 	.word	0x00000ce0
        /*03d0*/ 	.word	0x000000ff
        /*03d4*/ 	.word	0x00000168
        /*03d8*/ 	.short	0x0100
        /*03da*/ 	.byte	0x07
	.zero		1


	//   ....[46]....
        /*03dc*/ 	.word	0x00000dd0
        /*03e0*/ 	.word	0x000000ff
        /*03e4*/ 	.word	0x00000170
        /*03e8*/ 	.short	0x0100
        /*03ea*/ 	.byte	0x05
	.zero		1


	//   ....[47]....
        /*03ec*/ 	.word	0x00000de0
        /*03f0*/ 	.word	0x000000ff
        /*03f4*/ 	.word	0x00000180
        /*03f8*/ 	.short	0x0100
        /*03fa*/ 	.byte	0x05
	.zero		1


	//   ....[48]....
        /*03fc*/ 	.word	0x00000df0
        /*0400*/ 	.word	0x000000ff
        /*0404*/ 	.word	0x00000178
        /*0408*/ 	.short	0x0100
        /*040a*/ 	.byte	0x05
	.zero		1


	//   ....[49]....
        /*040c*/ 	.word	0x00000e00
        /*0410*/ 	.word	0x000000ff
        /*0414*/ 	.word	0x00000188
        /*0418*/ 	.short	0x0100
        /*041a*/ 	.byte	0x05
	.zero		1


	//   ....[50]....
        /*041c*/ 	.word	0x000016d0
        /*0420*/ 	.word	0x00000003
        /*0424*/ 	.word	0x00000180
        /*0428*/ 	.short	0x010a
        /*042a*/ 	.byte	0xff
	.zero		1


	//   ....[51]....
        /*042c*/ 	.word	0x00001700
        /*0430*/ 	.word	0x00000003
        /*0434*/ 	.word	0x00000170
        /*0438*/ 	.short	0x0101
        /*043a*/ 	.byte	0xff
	.zero		1


	//   ....[52]....
        /*043c*/ 	.word	0x000017d0
        /*0440*/ 	.word	0x000000ff
        /*0444*/ 	.word	0x00000078
        /*0448*/ 	.short	0x010a
        /*044a*/ 	.byte	0x05
	.zero		1


	//   ....[53]....
        /*044c*/ 	.word	0x00001870
        /*0450*/ 	.word	0x000000ff
        /*0454*/ 	.word	0x00000078
        /*0458*/ 	.short	0x010a
        /*045a*/ 	.byte	0x21
	.zero		1


	//   ....[54]....
        /*045c*/ 	.word	0x000019c0
        /*0460*/ 	.word	0x000000ff
        /*0464*/ 	.word	0x00000078
        /*0468*/ 	.short	0x010a
        /*046a*/ 	.byte	0x08
	.zero		1


	//   ....[55]....
        /*046c*/ 	.word	0x00001ad0
        /*0470*/ 	.word	0x000000ff
        /*0474*/ 	.word	0x00000108
        /*0478*/ 	.short	0x0101
        /*047a*/ 	.byte	0x04
	.zero		1


	//   ....[56]....
        /*047c*/ 	.word	0x00001af0
        /*0480*/ 	.word	0x000000ff
        /*0484*/ 	.word	0x00000078
        /*0488*/ 	.short	0x010a
        /*048a*/ 	.byte	0x05
	.zero		1


	//   ....[57]....
        /*048c*/ 	.word	0x00001b70
        /*0490*/ 	.word	0x000000ff
        /*0494*/ 	.word	0x00000078
        /*0498*/ 	.short	0x010a
        /*049a*/ 	.byte	0x11
	.zero		1


	//   ....[58]....
        /*049c*/ 	.word	0x00001cc0
        /*04a0*/ 	.word	0x000000ff
        /*04a4*/ 	.word	0x00000078
        /*04a8*/ 	.short	0x010a
        /*04aa*/ 	.byte	0x08
	.zero		1


	//   ....[59]....
        /*04ac*/ 	.word	0x00001e00
        /*04b0*/ 	.word	0x00000002
        /*04b4*/ 	.word	0x00000110
        /*04b8*/ 	.short	0x010a
        /*04ba*/ 	.byte	0xff
	.zero		1


	//   ....[60]....
        /*04bc*/ 	.word	0x00001ec0
        /*04c0*/ 	.word	0x00000002
        /*04c4*/ 	.word	0x00000000
        /*04c8*/ 	.short	0x0101
        /*04ca*/ 	.byte	0xff
	.zero		1


	//   ....[61]....
        /*04cc*/ 	.word	0x00002420
        /*04d0*/ 	.word	0x000000ff
        /*04d4*/ 	.word	0x00000000
        /*04d8*/ 	.short	0x010a
        /*04da*/ 	.byte	0x05
	.zero		1


	//   ....[62]....
        /*04dc*/ 	.word	0x000024b0
        /*04e0*/ 	.word	0x000000ff
        /*04e4*/ 	.word	0x00000000
        /*04e8*/ 	.short	0x010a
        /*04ea*/ 	.byte	0x05
	.zero		1


	//   ....[63]....
        /*04ec*/ 	.word	0x00002540
        /*04f0*/ 	.word	0x000000ff
        /*04f4*/ 	.word	0x00000000
        /*04f8*/ 	.short	0x010a
        /*04fa*/ 	.byte	0x05
	.zero		1


	//   ....[64]....
        /*04fc*/ 	.word	0x000025d0
        /*0500*/ 	.word	0x000000ff
        /*0504*/ 	.word	0x00000000
        /*0508*/ 	.short	0x010a
        /*050a*/ 	.byte	0x05
	.zero		1


	//   ....[65]....
        /*050c*/ 	.word	0x00002660
        /*0510*/ 	.word	0x000000ff
        /*0514*/ 	.word	0x00000000
        /*0518*/ 	.short	0x010a
        /*051a*/ 	.byte	0x05
	.zero		1


	//   ....[66]....
        /*051c*/ 	.word	0x000026f0
        /*0520*/ 	.word	0x000000ff
        /*0524*/ 	.word	0x00000000
        /*0528*/ 	.short	0x010a
        /*052a*/ 	.byte	0x05
	.zero		1


	//   ....[67]....
        /*052c*/ 	.word	0x00002780
        /*0530*/ 	.word	0x000000ff
        /*0534*/ 	.word	0x00000000
        /*0538*/ 	.short	0x010a
        /*053a*/ 	.byte	0x05
	.zero		1


	//   ....[68]....
        /*053c*/ 	.word	0x00002810
        /*0540*/ 	.word	0x000000ff
        /*0544*/ 	.word	0x00000000
        /*0548*/ 	.short	0x010a
        /*054a*/ 	.byte	0x05
	.zero		1


	//   ....[69]....
        /*054c*/ 	.word	0x000028a0
        /*0550*/ 	.word	0x000000ff
        /*0554*/ 	.word	0x00000000
        /*0558*/ 	.short	0x010a
        /*055a*/ 	.byte	0x05
	.zero		1


	//   ....[70]....
        /*055c*/ 	.word	0x00002930
        /*0560*/ 	.word	0x000000ff
        /*0564*/ 	.word	0x00000000
        /*0568*/ 	.short	0x010a
        /*056a*/ 	.byte	0x05
	.zero		1


	//   ....[71]....
        /*056c*/ 	.word	0x000029c0
        /*0570*/ 	.word	0x000000ff
        /*0574*/ 	.word	0x00000000
        /*0578*/ 	.short	0x010a
        /*057a*/ 	.byte	0x05
	.zero		1


	//   ....[72]....
        /*057c*/ 	.word	0x00002a50
        /*0580*/ 	.word	0x000000ff
        /*0584*/ 	.word	0x00000000
        /*0588*/ 	.short	0x010a
        /*058a*/ 	.byte	0x05
	.zero		1


	//   ....[73]....
        /*058c*/ 	.word	0x00002ae0
        /*0590*/ 	.word	0x000000ff
        /*0594*/ 	.word	0x00000000
        /*0598*/ 	.short	0x010a
        /*059a*/ 	.byte	0x05
	.zero		1


	//   ....[74]....
        /*059c*/ 	.word	0x00002b70
        /*05a0*/ 	.word	0x000000ff
        /*05a4*/ 	.word	0x00000000
        /*05a8*/ 	.short	0x010a
        /*05aa*/ 	.byte	0x05
	.zero		1


	//   ....[75]....
        /*05ac*/ 	.word	0x00002c10
        /*05b0*/ 	.word	0x00000000
        /*05b4*/ 	.word	0x00000000
        /*05b8*/ 	.short	0x010a
        /*05ba*/ 	.byte	0xff
	.zero		1


	//   ....[76]....
        /*05bc*/ 	.word	0x00002d30
        /*05c0*/ 	.word	0x00000002
        /*05c4*/ 	.word	0x00000170
        /*05c8*/ 	.short	0x010a
        /*05ca*/ 	.byte	0xff
	.zero		1


	//   ....[77]....
        /*05cc*/ 	.word	0x00002d90
        /*05d0*/ 	.word	0x00000004
        /*05d4*/ 	.word	0x00000000
        /*05d8*/ 	.short	0x0101
        /*05da*/ 	.byte	0xff
	.zero		1


	//   ....[78]....
        /*05dc*/ 	.word	0x00002db0
        /*05e0*/ 	.word	0x000000ff
        /*05e4*/ 	.word	0x00000120
        /*05e8*/ 	.short	0x010a
        /*05ea*/ 	.byte	0x05
	.zero		1


	//   ....[79]....
        /*05ec*/ 	.word	0x00002ed0
        /*05f0*/ 	.word	0x00000002
        /*05f4*/ 	.word	0x00000110
        /*05f8*/ 	.short	0x010a
        /*05fa*/ 	.byte	0xff
	.zero		1


	//   ....[80]....
        /*05fc*/ 	.word	0x00002fe0
        /*0600*/ 	.word	0x00000002
        /*0604*/ 	.word	0x00000000
        /*0608*/ 	.short	0x0101
        /*060a*/ 	.byte	0xff
	.zero		1


	//   ....[81]....
        /*060c*/ 	.word	0x00003070
        /*0610*/ 	.word	0x000000ff
        /*0614*/ 	.word	0x00000120
        /*0618*/ 	.short	0x0106
        /*061a*/ 	.byte	0x05
	.zero		1


	//   ....[82]....
        /*061c*/ 	.word	0x00003090
        /*0620*/ 	.word	0x000000ff
        /*0624*/ 	.word	0x00000120
        /*0628*/ 	.short	0x010a
        /*062a*/ 	.byte	0x05
	.zero		1


	//   ....[83]....
        /*062c*/ 	.word	0x00003120
        /*0630*/ 	.word	0x000000ff
        /*0634*/ 	.word	0x00000120
        /*0638*/ 	.short	0x0106
        /*063a*/ 	.byte	0x04
	.zero		1


	//   ....[84]....
        /*063c*/ 	.word	0x00003160
        /*0640*/ 	.word	0x00000000
        /*0644*/ 	.word	0x00000120
        /*0648*/ 	.short	0x010a
        /*064a*/ 	.byte	0xff
	.zero		1


	//   ....[85]....
        /*064c*/ 	.word	0x00003660
        /*0650*/ 	.word	0x00000000
        /*0654*/ 	.word	0x00000110
        /*0658*/ 	.short	0x010a
        /*065a*/ 	.byte	0xff
	.zero		1


	//   ....[86]....
        /*065c*/ 	.word	0x00003770
        /*0660*/ 	.word	0x00000003
        /*0664*/ 	.word	0x00000000
        /*0668*/ 	.short	0x0101
        /*066a*/ 	.byte	0xff
	.zero		1


	//   ....[87]....
        /*066c*/ 	.word	0x00003780
        /*0670*/ 	.word	0x000000ff
        /*0674*/ 	.word	0x00000000
        /*0678*/ 	.short	0x010a
        /*067a*/ 	.byte	0x05
	.zero		1


	//   ....[88]....
        /*067c*/ 	.word	0x000037a0
        /*0680*/ 	.word	0x000000ff
        /*0684*/ 	.word	0x00000150
        /*0688*/ 	.short	0x010a
        /*068a*/ 	.byte	0x0e
	.zero		1


	//   ....[89]....
        /*068c*/ 	.word	0x00003870
        /*0690*/ 	.word	0x000000ff
        /*0694*/ 	.word	0x00000000
        /*0698*/ 	.short	0x010a
        /*069a*/ 	.byte	0x07
	.zero		1


	//   ....[90]....
        /*069c*/ 	.word	0x000039a0
        /*06a0*/ 	.word	0x000000ff
        /*06a4*/ 	.word	0x00000000
        /*06a8*/ 	.short	0x010a
        /*06aa*/ 	.byte	0x13
	.zero		1


	//   ....[91]....
        /*06ac*/ 	.word	0x00003ba0
        /*06b0*/ 	.word	0x000000ff
        /*06b4*/ 	.word	0x00000000
        /*06b8*/ 	.short	0x010a
        /*06ba*/ 	.byte	0x05
	.zero		1


	//   ....[92]....
        /*06bc*/ 	.word	0x00003c30
        /*06c0*/ 	.word	0x000000ff
        /*06c4*/ 	.word	0x00000000
        /*06c8*/ 	.short	0x010a
        /*06ca*/ 	.byte	0x05
	.zero		1


	//   ....[93]....
        /*06cc*/ 	.word	0x00003cc0
        /*06d0*/ 	.word	0x000000ff
        /*06d4*/ 	.word	0x00000000
        /*06d8*/ 	.short	0x010a
        /*06da*/ 	.byte	0x05
	.zero		1


	//   ....[94]....
        /*06dc*/ 	.word	0x00003d50
        /*06e0*/ 	.word	0x000000ff
        /*06e4*/ 	.word	0x00000000
        /*06e8*/ 	.short	0x010a
        /*06ea*/ 	.byte	0x06
	.zero		1


	//   ....[95]....
        /*06ec*/ 	.word	0x00004190
        /*06f0*/ 	.word	0x00000000
        /*06f4*/ 	.word	0x00000110
        /*06f8*/ 	.short	0x010a
        /*06fa*/ 	.byte	0xff
	.zero		1


	//   ....[96]....
        /*06fc*/ 	.word	0x00004280
        /*0700*/ 	.word	0x00000000
        /*0704*/ 	.word	0x00000000
        /*0708*/ 	.short	0x0101
        /*070a*/ 	.byte	0xff
	.zero		1


	//   ....[97]....
        /*070c*/ 	.word	0x000045a0
        /*0710*/ 	.word	0x000000ff
        /*0714*/ 	.word	0x00000108
        /*0718*/ 	.short	0x010a
        /*071a*/ 	.byte	0x07
	.zero		1


	//   ....[98]....
        /*071c*/ 	.word	0x00004720
        /*0720*/ 	.word	0x000000ff
        /*0724*/ 	.word	0x000000f8
        /*0728*/ 	.short	0x010a
        /*072a*/ 	.byte	0x07
	.zero		1


	//   ....[99]....
        /*072c*/ 	.word	0x00004be0
        /*0730*/ 	.word	0x000000ff
        /*0734*/ 	.word	0x000000f0
        /*0738*/ 	.short	0x010b
        /*073a*/ 	.byte	0x07
	.zero		1


	//   ....[100]....
        /*073c*/ 	.word	0x00004c10
        /*0740*/ 	.word	0x000000ff
        /*0744*/ 	.word	0x00000000
        /*0748*/ 	.short	0x0101
        /*074a*/ 	.byte	0x25
	.zero		1


	//   ....[101]....
        /*074c*/ 	.word	0x00004c60
        /*0750*/ 	.word	0x00000000
        /*0754*/ 	.word	0x000000f8
        /*0758*/ 	.short	0x010a
        /*075a*/ 	.byte	0xff
	.zero		1


	//   ....[102]....
        /*075c*/ 	.word	0x00004ec0
        /*0760*/ 	.word	0x00000000
        /*0764*/ 	.word	0x00000110
        /*0768*/ 	.short	0x010a
        /*076a*/ 	.byte	0xff
	.zero		1


	//   ....[103]....
        /*076c*/ 	.word	0x00004f90
        /*0770*/ 	.word	0x00000000
        /*0774*/ 	.word	0x00000000
        /*0778*/ 	.short	0x0101
        /*077a*/ 	.byte	0xff
	.zero		1


	//   ....[104]....
        /*077c*/ 	.word	0x000056b0
        /*0780*/ 	.word	0x000000ff
        /*0784*/ 	.word	0x000000f0
        /*0788*/ 	.short	0x010a
        /*078a*/ 	.byte	0x2c
	.zero		1


	//   ....[105]....
        /*078c*/ 	.word	0x00005720
        /*0790*/ 	.word	0x000000ff
        /*0794*/ 	.word	0x00000130
        /*0798*/ 	.short	0x010a
        /*079a*/ 	.byte	0x32
	.zero		1


	//   ....[106]....
        /*079c*/ 	.word	0x000057d0
        /*07a0*/ 	.word	0x000000ff
        /*07a4*/ 	.word	0x000000f0
        /*07a8*/ 	.short	0x010a
        /*07aa*/ 	.byte	0x2c
	.zero		1


	//   ....[107]....
        /*07ac*/ 	.word	0x00005a20
        /*07b0*/ 	.word	0x000000ff
        /*07b4*/ 	.word	0x00000000
        /*07b8*/ 	.short	0x0101
        /*07ba*/ 	.byte	0x04
	.zero		1


	//   ....[108]....
        /*07bc*/ 	.word	0x00005a90
        /*07c0*/ 	.word	0x000000ff
        /*07c4*/ 	.word	0x00000130
        /*07c8*/ 	.short	0x010a
        /*07ca*/ 	.byte	0x32
	.zero		1


	//   ....[109]....
        /*07cc*/ 	.word	0x00007380
        /*07d0*/ 	.word	0x000000ff
        /*07d4*/ 	.word	0x00000000
        /*07d8*/ 	.short	0x0101
        /*07da*/ 	.byte	0x05
	.zero		1


	//   ....[110]....
        /*07dc*/ 	.word	0x00007b10
        /*07e0*/ 	.word	0x00000003
        /*07e4*/ 	.word	0x00000180
        /*07e8*/ 	.short	0x010a
        /*07ea*/ 	.byte	0xff
	.zero		1


	//   ....[111]....
        /*07ec*/ 	.word	0x00007b70
        /*07f0*/ 	.word	0x00000002
        /*07f4*/ 	.word	0x00000078
        /*07f8*/ 	.short	0x010a
        /*07fa*/ 	.byte	0xff
	.zero		1


	//   ....[112]....
        /*07fc*/ 	.word	0x00007bd0
        /*0800*/ 	.word	0x00000002
        /*0804*/ 	.word	0x00000078
        /*0808*/ 	.short	0x010a
        /*080a*/ 	.byte	0xff
	.zero		1


	//   ....[113]....
        /*080c*/ 	.word	0x00007c20
        /*0810*/ 	.word	0x00000002
        /*0814*/ 	.word	0x00000110
        /*0818*/ 	.short	0x010a
        /*081a*/ 	.byte	0xff
	.zero		1


	//   ....[114]....
        /*081c*/ 	.word	0x00007c80
        /*0820*/ 	.word	0x00000000
        /*0824*/ 	.word	0x00000000
        /*0828*/ 	.short	0x010a
        /*082a*/ 	.byte	0xff
	.zero		1


	//   ....[115]....
        /*082c*/ 	.word	0x00007ce0
        /*0830*/ 	.word	0x00000000
        /*0834*/ 	.word	0x00000000
        /*0838*/ 	.short	0x010a
        /*083a*/ 	.byte	0xff
	.zero		1


	//   ....[116]....
        /*083c*/ 	.word	0x00007d40
        /*0840*/ 	.word	0x00000000
        /*0844*/ 	.word	0x00000000
        /*0848*/ 	.short	0x010a
        /*084a*/ 	.byte	0xff
	.zero		1


	//   ....[117]....
        /*084c*/ 	.word	0x00007da0
        /*0850*/ 	.word	0x00000000
        /*0854*/ 	.word	0x00000000
        /*0858*/ 	.short	0x010a
        /*085a*/ 	.byte	0xff
	.zero		1


	//   ....[118]....
        /*085c*/ 	.word	0x00007e00
        /*0860*/ 	.word	0x00000000
        /*0864*/ 	.word	0x00000000
        /*0868*/ 	.short	0x010a
        /*086a*/ 	.byte	0xff
	.zero		1


	//   ....[119]....
        /*086c*/ 	.word	0x00007e60
        /*0870*/ 	.word	0x00000000
        /*0874*/ 	.word	0x00000000
        /*0878*/ 	.short	0x010a
        /*087a*/ 	.byte	0xff
	.zero		1


	//   ....[120]....
        /*087c*/ 	.word	0x00007ec0
        /*0880*/ 	.word	0x00000000
        /*0884*/ 	.word	0x00000000
        /*0888*/ 	.short	0x010a
        /*088a*/ 	.byte	0xff
	.zero		1


	//   ....[121]....
        /*088c*/ 	.word	0x00007f20
        /*0890*/ 	.word	0x00000000
        /*0894*/ 	.word	0x00000000
        /*0898*/ 	.short	0x010a
        /*089a*/ 	.byte	0xff
	.zero		1


	//   ....[122]....
        /*089c*/ 	.word	0x00007f80
        /*08a0*/ 	.word	0x00000000
        /*08a4*/ 	.word	0x00000000
        /*08a8*/ 	.short	0x010a
        /*08aa*/ 	.byte	0xff
	.zero		1


	//   ....[123]....
        /*08ac*/ 	.word	0x00007fe0
        /*08b0*/ 	.word	0x00000000
        /*08b4*/ 	.word	0x00000000
        /*08b8*/ 	.short	0x010a
        /*08ba*/ 	.byte	0xff
	.zero		1


	//   ....[124]....
        /*08bc*/ 	.word	0x00008040
        /*08c0*/ 	.word	0x00000000
        /*08c4*/ 	.word	0x00000000
        /*08c8*/ 	.short	0x010a
        /*08ca*/ 	.byte	0xff
	.zero		1


	//   ....[125]....
        /*08cc*/ 	.word	0x000080a0
        /*08d0*/ 	.word	0x00000000
        /*08d4*/ 	.word	0x00000000
        /*08d8*/ 	.short	0x010a
        /*08da*/ 	.byte	0xff
	.zero		1


	//   ....[126]....
        /*08dc*/ 	.word	0x00008100
        /*08e0*/ 	.word	0x00000000
        /*08e4*/ 	.word	0x00000000
        /*08e8*/ 	.short	0x010a
        /*08ea*/ 	.byte	0xff
	.zero		1


	//   ....[127]....
        /*08ec*/ 	.word	0x00008160
        /*08f0*/ 	.word	0x00000000
        /*08f4*/ 	.word	0x00000000
        /*08f8*/ 	.short	0x010a
        /*08fa*/ 	.byte	0xff
	.zero		1


	//   ....[128]....
        /*08fc*/ 	.word	0x000081b0
        /*0900*/ 	.word	0x00000002
        /*0904*/ 	.word	0x00000170
        /*0908*/ 	.short	0x010a
        /*090a*/ 	.byte	0xff
	.zero		1


	//   ....[129]....
        /*090c*/ 	.word	0x00008210
        /*0910*/ 	.word	0x00000002
        /*0914*/ 	.word	0x00000120
        /*0918*/ 	.short	0x010a
        /*091a*/ 	.byte	0xff
	.zero		1


	//   ....[130]....
        /*091c*/ 	.word	0x00008260
        /*0920*/ 	.word	0x00000002
        /*0924*/ 	.word	0x00000110
        /*0928*/ 	.short	0x010a
        /*092a*/ 	.byte	0xff
	.zero		1


	//   ....[131]....
        /*092c*/ 	.word	0x000082c0
        /*0930*/ 	.word	0x00000000
        /*0934*/ 	.word	0x00000120
        /*0938*/ 	.short	0x010a
        /*093a*/ 	.byte	0xff
	.zero		1


	//   ....[132]....
        /*093c*/ 	.word	0x00008310
        /*0940*/ 	.word	0x00000000
        /*0944*/ 	.word	0x00000110
        /*0948*/ 	.short	0x010a
        /*094a*/ 	.byte	0xff
	.zero		1


	//   ....[133]....
        /*094c*/ 	.word	0x00008370
        /*0950*/ 	.word	0x00000003
        /*0954*/ 	.word	0x00000150
        /*0958*/ 	.short	0x010a
        /*095a*/ 	.byte	0xff
	.zero		1


	//   ....[134]....
        /*095c*/ 	.word	0x000083d0
        /*0960*/ 	.word	0x00000000
        /*0964*/ 	.word	0x00000000
        /*0968*/ 	.short	0x010a
        /*096a*/ 	.byte	0xff
	.zero		1


	//   ....[135]....
        /*096c*/ 	.word	0x00008430
        /*0970*/ 	.word	0x00000000
        /*0974*/ 	.word	0x00000000
        /*0978*/ 	.short	0x010a
        /*097a*/ 	.byte	0xff
	.zero		1


	//   ....[136]....
        /*097c*/ 	.word	0x00008490
        /*0980*/ 	.word	0x00000000
        /*0984*/ 	.word	0x00000000
        /*0988*/ 	.short	0x010a
        /*098a*/ 	.byte	0xff
	.zero		1


	//   ....[137]....
        /*098c*/ 	.word	0x000084f0
        /*0990*/ 	.word	0x00000000
        /*0994*/ 	.word	0x00000000
        /*0998*/ 	.short	0x010a
        /*099a*/ 	.byte	0xff
	.zero		1


	//   ....[138]....
        /*099c*/ 	.word	0x00008550
        /*09a0*/ 	.word	0x00000000
        /*09a4*/ 	.word	0x00000000
        /*09a8*/ 	.short	0x010a
        /*09aa*/ 	.byte	0xff
	.zero		1


	//   ....[139]....
        /*09ac*/ 	.word	0x000085a0
        /*09b0*/ 	.word	0x00000000
        /*09b4*/ 	.word	0x00000110
        /*09b8*/ 	.short	0x010a
        /*09ba*/ 	.byte	0xff
	.zero		1


	//   ....[140]....
        /*09bc*/ 	.word	0x00008600
        /*09c0*/ 	.word	0x00000000
        /*09c4*/ 	.word	0x00000108
        /*09c8*/ 	.short	0x010a
        /*09ca*/ 	.byte	0xff
	.zero		1


	//   ....[141]....
        /*09cc*/ 	.word	0x00008660
        /*09d0*/ 	.word	0x00000003
        /*09d4*/ 	.word	0x000000f8
        /*09d8*/ 	.short	0x010a
        /*09da*/ 	.byte	0xff
	.zero		1


	//   ....[142]....
        /*09dc*/ 	.word	0x000086b0
        /*09e0*/ 	.word	0x00000000
        /*09e4*/ 	.word	0x00000110
        /*09e8*/ 	.short	0x010a
        /*09ea*/ 	.byte	0xff
	.zero		1


	//   ....[143]....
        /*09ec*/ 	.word	0x00008710
        /*09f0*/ 	.word	0x00000000
        /*09f4*/ 	.word	0x000000f0
        /*09f8*/ 	.short	0x010a
        /*09fa*/ 	.byte	0xff
	.zero		1


	//   ....[144]....
        /*09fc*/ 	.word	0x00008770
        /*0a00*/ 	.word	0x00000003
        /*0a04*/ 	.word	0x00000130
        /*0a08*/ 	.short	0x010a
        /*0a0a*/ 	.byte	0xff
	.zero		1


	//----- nvinfo : EIATTR_NUM_MBARRIERS
	.align		4
.L_44:
        /*0a0c*/ 	.byte	0x03, 0x38
        /*0a0e*/ 	.short	0x0032


	//----- nvinfo : EIATTR_EXIT_INSTR_OFFSETS
	.align		4
        /*0a10*/ 	.byte	0x04, 0x1c
        /*0a12*/ 	.short	(.L_46 - .L_45)


	//   ....[0]....
.L_45:
        /*0a14*/ 	.word	0x00002c40


	//   ....[1]....
        /*0a18*/ 	.word	0x00003130


	//   ....[2]....
        /*0a1c*/ 	.word	0x00003190


	//   ....[3]....
        /*0a20*/ 	.word	0x00003fb0


	//   ....[4]....
        /*0a24*/ 	.word	0x00004c90


	//   ....[5]....
        /*0a28*/ 	.word	0x00004cd0


	//   ....[6]....
        /*0a2c*/ 	.word	0x00007b00


	//----- nvinfo : EIATTR_MAX_THREADS
	.align		4
.L_46:
        /*0a30*/ 	.byte	0x04, 0x05
        /*0a32*/ 	.short	(.L_48 - .L_47)
.L_47:
        /*0a34*/ 	.word	0x00000100
        /*0a38*/ 	.word	0x00000001
        /*0a3c*/ 	.word	0x00000001


	//----- nvinfo : EIATTR_CRS_STACK_SIZE
	.align		4
.L_48:
        /*0a40*/ 	.byte	0x04, 0x1e
        /*0a42*/ 	.short	(.L_50 - .L_49)
.L_49:
        /*0a44*/ 	.word	0x00000000


	//----- nvinfo : EIATTR_CBANK_PARAM_SIZE
	.align		4
.L_50:
        /*0a48*/ 	.byte	0x03, 0x19
        /*0a4a*/ 	.short	0x0800


	//----- nvinfo : EIATTR_PARAM_CBANK
	.align		4
        /*0a4c*/ 	.byte	0x04, 0x0a
        /*0a4e*/ 	.short	(.L_52 - .L_51)
	.align		4
.L_51:
        /*0a50*/ 	.word	index@(.nv.constant0._ZN7cutlass13device_kernelINS_4gemm6kernel13GemmUniversalIN4cute5tupleIJiiiiEEENS1_10collective13CollectiveMmaINS1_35MainloopSm100TmaUmmaWarpSpecializedILi15ELi2ELi4ENS5_IJNS4_1CILi1EEESB_SB_EEEEENS5_IJNSA_ILi128EEENSA_ILi80EEENSA_ILi64EEEEEEaNS5_IJlSB_lEEEaSI_NS4_8TiledMMAINS4_8MMA_AtomIJNS4_15SM100_MMA_S8_SSIaaiLi128ELi80ELNS4_4UMMA5MajorE0ELSN_0ELNSM_8SaturateE0EEEEEENS4_6LayoutISC_NS5_IJNSA_ILi0EEESS_SS_EEEEENS5_IJNS4_10UnderscoreESV_SV_EEEEENS4_13SM90_TMA_LOADENS4_14ComposedLayoutINS4_7SwizzleILi2ELi4ELi3EEENS4_18smem_ptr_flag_bitsILi8EEENSR_INS5_IJNSA_ILi8EEESG_EEENS5_IJSG_SB_EEEEEEEvNS4_8identityESY_S18_vS19_EENS_8epilogue10collective18CollectiveEpilogueINS1B_23Sm100TmaWarpSpecializedILi1ELi1ELi80ELb0ELb0EEEJSH_NS5_IJNSR_ISE_SB_EENSR_ISF_SB_EEEEEaSI_aSI_NS1B_6fusion15FusionCallbacksIS1F_NS1J_17LinearCombinationIaiaiLNS_15FloatRoundStyleE2EEESH_S1I_JEEENS4_5SM1004TMEM4LOAD26SM100_TMEM_LOAD_32dp32b16xESY_NSZ_INS10_ILi0ELi4ELi3EEES13_NSR_INS5_IJS14_NSA_ILi16EEEEEENS5_IJS1U_SB_EEEEEEENS4_39AutoVectorizingCopyWithAssumedAlignmentILi128EEENS4_14SM90_TMA_STOREES1Y_S20_S20_EEEvvEEEEvNT_6ParamsE)
        /*0a54*/ 	.short	0x0380
        /*0a56*/ 	.short	0x0800


	//----- nvinfo : EIATTR_SW_WAR
	.align		4
.L_52:
        /*0a58*/ 	.byte	0x04, 0x36
        /*0a5a*/ 	.short	(.L_54 - .L_53)
.L_53:
        /*0a5c*/ 	.word	0x00000008
.L_54:


//--------------------- .nv.callgraph             --------------------------
	.section	.nv.callgraph,"",@"SHT_CUDA_CALLGRAPH"
	.align	4
	.sectionentsize	8
	.align		4
        /*0000*/ 	.word	0x00000000
	.align		4
        /*0004*/ 	.word	0xffffffff
	.align		4
        /*0008*/ 	.word	index@(_ZN7cutlass13device_kernelINS_4gemm6kernel13GemmUniversalIN4cute5tupleIJiiiiEEENS1_10collective13CollectiveMmaINS1_35MainloopSm100TmaUmmaWarpSpecializedILi15ELi2ELi4ENS5_IJNS4_1CILi1EEESB_SB_EEEEENS5_IJNSA_ILi128EEENSA_ILi80EEENSA_ILi64EEEEEEaNS5_IJlSB_lEEEaSI_NS4_8TiledMMAINS4_8MMA_AtomIJNS4_15SM100_MMA_S8_SSIaaiLi128ELi80ELNS4_4UMMA5MajorE0ELSN_0ELNSM_8SaturateE0EEEEEENS4_6LayoutISC_NS5_IJNSA_ILi0EEESS_SS_EEEEENS5_IJNS4_10UnderscoreESV_SV_EEEEENS4_13SM90_TMA_LOADENS4_14ComposedLayoutINS4_7SwizzleILi2ELi4ELi3EEENS4_18smem_ptr_flag_bitsILi8EEENSR_INS5_IJNSA_ILi8EEESG_EEENS5_IJSG_SB_EEEEEEEvNS4_8identityESY_S18_vS19_EENS_8epilogue10collective18CollectiveEpilogueINS1B_23Sm100TmaWarpSpecializedILi1ELi1ELi80ELb0ELb0EEEJSH_NS5_IJNSR_ISE_SB_EENSR_ISF_SB_EEEEEaSI_aSI_NS1B_6fusion15FusionCallbacksIS1F_NS1J_17LinearCombinationIaiaiLNS_15FloatRoundStyleE2EEESH_S1I_JEEENS4_5SM1004TMEM4LOAD26SM100_TMEM_LOAD_32dp32b16xESY_NSZ_INS10_ILi0ELi4ELi3EEES13_NSR_INS5_IJS14_NSA_ILi16EEEEEENS5_IJS1U_SB_EEEEEEENS4_39AutoVectorizingCopyWithAssumedAlignmentILi128EEENS4_14SM90_TMA_STOREES1Y_S20_S20_EEEvvEEEEvNT_6ParamsE)
	.align		4
        /*000c*/ 	.word	index@(__assertfail)
	.align		4
        /*0010*/ 	.word	0x00000000
	.align		4
        /*0014*/ 	.word	0xfffffffe
	.align		4
        /*0018*/ 	.word	0x00000000
	.align		4
        /*001c*/ 	.word	0xfffffffd
	.align		4
        /*0020*/ 	.word	0x00000000
	.align		4
        /*0024*/ 	.word	0xfffffffc


//--------------------- .nv.constant4             --------------------------
	.section	.nv.constant4,"a",@progbits
	.align	8
	.align		8
.nv.constant4:
        /*0000*/ 	.dword	__assertfail
	.align		8
        /*0008*/ 	.dword	__unnamed_1
	.align		8
        /*0010*/ 	.dword	_ZN40_INTERNAL_899ba3a0_4_k_cu_6a16cba5_267584cuda3std3__45__cpo5beginE
	.align		8
        /*0018*/ 	.dword	_ZN40_INTERNAL_899ba3a0_4_k_cu_6a16cba5_267584cuda3std3__45__cpo3endE
	.align		8
        /*0020*/ 	.dword	_ZN40_INTERNAL_899ba3a0_4_k_cu_6a16cba5_267584cuda3std3__45__cpo6cbeginE
	.align		8
        /*0028*/ 	.dword	_ZN40_INTERNAL_899ba3a0_4_k_cu_6a16cba5_267584cuda3std3__45__cpo4cendE
	.align		8
        /*0030*/ 	.dword	_ZN40_INTERNAL_899ba3a0_4_k_cu_6a16cba5_267584cuda3std3__442_GLOBAL__N__899ba3a0_4_k_cu_6a16cba5_267586ignoreE
	.align		8
        /*0038*/ 	.dword	_ZN40_INTERNAL_899ba3a0_4_k_cu_6a16cba5_267584cuda3std3__419piecewise_constructE
	.align		8
        /*0040*/ 	.dword	_ZN40_INTERNAL_899ba3a0_4_k_cu_6a16cba5_267584cuda3std3__48in_placeE
	.align		8
        /*0048*/ 	.dword	_ZN40_INTERNAL_899ba3a0_4_k_cu_6a16cba5_267584cuda3std6ranges3__45__cpo4swapE
	.align		8
        /*0050*/ 	.dword	_ZN40_INTERNAL_899ba3a0_4_k_cu_6a16cba5_267584cuda3std6ranges3__45__cpo9iter_moveE
	.align		8
        /*0058*/ 	.dword	_ZN40_INTERNAL_899ba3a0_4_k_cu_6a16cba5_267584cute7productE
	.align		8
        /*0060*/ 	.dword	_ZN40_INTERNAL_899ba3a0_4_k_cu_6a16cba5_267584cute1_E
	.align		8
        /*0068*/ 	.dword	$str$25
	.align		8
        /*0070*/ 	.dword	$str$26


//--------------------- .text._ZN7cutlass13device_kernelINS_4gemm6kernel13GemmUniversalIN4cute5tupleIJiiiiEEENS1_10collective13CollectiveMmaINS1_35MainloopSm100TmaUmmaWarpSpecializedILi15ELi2ELi4ENS5_IJNS4_1CILi1EEESB_SB_EEEEENS5_IJNSA_ILi128EEENSA_ILi80EEENSA_ILi64EEEEEEaNS5_IJlSB_lEEEaSI_NS4_8TiledMMAINS4_8MMA_AtomIJNS4_15SM100_MMA_S8_SSIaaiLi128ELi80ELNS4_4UMMA5MajorE0ELSN_0ELNSM_8SaturateE0EEEEEENS4_6LayoutISC_NS5_IJNSA_ILi0EEESS_SS_EEEEENS5_IJNS4_10UnderscoreESV_SV_EEEEENS4_13SM90_TMA_LOADENS4_14ComposedLayoutINS4_7SwizzleILi2ELi4ELi3EEENS4_18smem_ptr_flag_bitsILi8EEENSR_INS5_IJNSA_ILi8EEESG_EEENS5_IJSG_SB_EEEEEEEvNS4_8identityESY_S18_vS19_EENS_8epilogue10collective18CollectiveEpilogueINS1B_23Sm100TmaWarpSpecializedILi1ELi1ELi80ELb0ELb0EEEJSH_NS5_IJNSR_ISE_SB_EENSR_ISF_SB_EEEEEaSI_aSI_NS1B_6fusion15FusionCallbacksIS1F_NS1J_17LinearCombinationIaiaiLNS_15FloatRoundStyleE2EEESH_S1I_JEEENS4_5SM1004TMEM4LOAD26SM100_TMEM_LOAD_32dp32b16xESY_NSZ_INS10_ILi0ELi4ELi3EEES13_NSR_INS5_IJS14_NSA_ILi16EEEEEENS5_IJS1U_SB_EEEEEEENS4_39AutoVectorizingCopyWithAssumedAlignmentILi128EEENS4_14SM90_TMA_STOREES1Y_S20_S20_EEEvvEEEEvNT_6ParamsE --------------------------
	.section	.text._ZN7cutlass13device_kernelINS_4gemm6kernel13GemmUniversalIN4cute5tupleIJiiiiEEENS1_10collective13CollectiveMmaINS1_35MainloopSm100TmaUmmaWarpSpecializedILi15ELi2ELi4ENS5_IJNS4_1CILi1EEESB_SB_EEEEENS5_IJNSA_ILi128EEENSA_ILi80EEENSA_ILi64EEEEEEaNS5_IJlSB_lEEEaSI_NS4_8TiledMMAINS4_8MMA_AtomIJNS4_15SM100_MMA_S8_SSIaaiLi128ELi80ELNS4_4UMMA5MajorE0ELSN_0ELNSM_8SaturateE0EEEEEENS4_6LayoutISC_NS5_IJNSA_ILi0EEESS_SS_EEEEENS5_IJNS4_10UnderscoreESV_SV_EEEEENS4_13SM90_TMA_LOADENS4_14ComposedLayoutINS4_7SwizzleILi2ELi4ELi3EEENS4_18smem_ptr_flag_bitsILi8EEENSR_INS5_IJNSA_ILi8EEESG_EEENS5_IJSG_SB_EEEEEEEvNS4_8identityESY_S18_vS19_EENS_8epilogue10collective18CollectiveEpilogueINS1B_23Sm100TmaWarpSpecializedILi1ELi1ELi80ELb0ELb0EEEJSH_NS5_IJNSR_ISE_SB_EENSR_ISF_SB_EEEEEaSI_aSI_NS1B_6fusion15FusionCallbacksIS1F_NS1J_17LinearCombinationIaiaiLNS_15FloatRoundStyleE2EEESH_S1I_JEEENS4_5SM1004TMEM4LOAD26SM100_TMEM_LOAD_32dp32b16xESY_NSZ_INS10_ILi0ELi4ELi3EEES13_NSR_INS5_IJS14_NSA_ILi16EEEEEENS5_IJS1U_SB_EEEEEEENS4_39AutoVectorizingCopyWithAssumedAlignmentILi128EEENS4_14SM90_TMA_STOREES1Y_S20_S20_EEEvvEEEEvNT_6ParamsE,"ax",@progbits
	.align	128
.text._ZN7cutlass13device_kernelINS_4gemm6kernel13GemmUniversalIN4cute5tupleIJiiiiEEENS1_10collective13CollectiveMmaINS1_35MainloopSm100TmaUmmaWarpSpecializedILi15ELi2ELi4ENS5_IJNS4_1CILi1EEESB_SB_EEEEENS5_IJNSA_ILi128EEENSA_ILi80EEENSA_ILi64EEEEEEaNS5_IJlSB_lEEEaSI_NS4_8TiledMMAINS4_8MMA_AtomIJNS4_15SM100_MMA_S8_SSIaaiLi128ELi80ELNS4_4UMMA5MajorE0ELSN_0ELNSM_8SaturateE0EEEEEENS4_6LayoutISC_NS5_IJNSA_ILi0EEESS_SS_EEEEENS5_IJNS4_10UnderscoreESV_SV_EEEEENS4_13SM90_TMA_LOADENS4_14ComposedLayoutINS4_7SwizzleILi2ELi4ELi3EEENS4_18smem_ptr_flag_bitsILi8EEENSR_INS5_IJNSA_ILi8EEESG_EEENS5_IJSG_SB_EEEEEEEvNS4_8identityESY_S18_vS19_EENS_8epilogue10collective18CollectiveEpilogueINS1B_23Sm100TmaWarpSpecializedILi1ELi1ELi80ELb0ELb0EEEJSH_NS5_IJNSR_ISE_SB_EENSR_ISF_SB_EEEEEaSI_aSI_NS1B_6fusion15FusionCallbacksIS1F_NS1J_17LinearCombinationIaiaiLNS_15FloatRoundStyleE2EEESH_S1I_JEEENS4_5SM1004TMEM4LOAD26SM100_TMEM_LOAD_32dp32b16xESY_NSZ_INS10_ILi0ELi4ELi3EEES13_NSR_INS5_IJS14_NSA_ILi16EEEEEENS5_IJS1U_SB_EEEEEEENS4_39AutoVectorizingCopyWithAssumedAlignmentILi128EEENS4_14SM90_TMA_STOREES1Y_S20_S20_EEEvvEEEEvNT_6ParamsE:
        .type           _ZN7cutlass13device_kernelINS_4gemm6kernel13GemmUniversalIN4cute5tupleIJiiiiEEENS1_10collective13CollectiveMmaINS1_35MainloopSm100TmaUmmaWarpSpecializedILi15ELi2ELi4ENS5_IJNS4_1CILi1EEESB_SB_EEEEENS5_IJNSA_ILi128EEENSA_ILi80EEENSA_ILi64EEEEEEaNS5_IJlSB_lEEEaSI_NS4_8TiledMMAINS4_8MMA_AtomIJNS4_15SM100_MMA_S8_SSIaaiLi128ELi80ELNS4_4UMMA5MajorE0ELSN_0ELNSM_8SaturateE0EEEEEENS4_6LayoutISC_NS5_IJNSA_ILi0EEESS_SS_EEEEENS5_IJNS4_10UnderscoreESV_SV_EEEEENS4_13SM90_TMA_LOADENS4_14ComposedLayoutINS4_7SwizzleILi2ELi4ELi3EEENS4_18smem_ptr_flag_bitsILi8EEENSR_INS5_IJNSA_ILi8EEESG_EEENS5_IJSG_SB_EEEEEEEvNS4_8identityESY_S18_vS19_EENS_8epilogue10collective18CollectiveEpilogueINS1B_23Sm100TmaWarpSpecializedILi1ELi1ELi80ELb0ELb0EEEJSH_NS5_IJNSR_ISE_SB_EENSR_ISF_SB_EEEEEaSI_aSI_NS1B_6fusion15FusionCallbacksIS1F_NS1J_17LinearCombinationIaiaiLNS_15FloatRoundStyleE2EEESH_S1I_JEEENS4_5SM1004TMEM4LOAD26SM100_TMEM_LOAD_32dp32b16xESY_NSZ_INS10_ILi0ELi4ELi3EEES13_NSR_INS5_IJS14_NSA_ILi16EEEEEENS5_IJS1U_SB_EEEEEEENS4_39AutoVectorizingCopyWithAssumedAlignmentILi128EEENS4_14SM90_TMA_STOREES1Y_S20_S20_EEEvvEEEEvNT_6ParamsE,@function
        .size           _ZN7cutlass13device_kernelINS_4gemm6kernel13GemmUniversalIN4cute5tupleIJiiiiEEENS1_10collective13CollectiveMmaINS1_35MainloopSm100TmaUmmaWarpSpecializedILi15ELi2ELi4ENS5_IJNS4_1CILi1EEESB_SB_EEEEENS5_IJNSA_ILi128EEENSA_ILi80EEENSA_ILi64EEEEEEaNS5_IJlSB_lEEEaSI_NS4_8TiledMMAINS4_8MMA_AtomIJNS4_15SM100_MMA_S8_SSIaaiLi128ELi80ELNS4_4UMMA5MajorE0ELSN_0ELNSM_8SaturateE0EEEEEENS4_6LayoutISC_NS5_IJNSA_ILi0EEESS_SS_EEEEENS5_IJNS4_10UnderscoreESV_SV_EEEEENS4_13SM90_TMA_LOADENS4_14ComposedLayoutINS4_7SwizzleILi2ELi4ELi3EEENS4_18smem_ptr_flag_bitsILi8EEENSR_INS5_IJNSA_ILi8EEESG_EEENS5_IJSG_SB_EEEEEEEvNS4_8identityESY_S18_vS19_EENS_8epilogue10collective18CollectiveEpilogueINS1B_23Sm100TmaWarpSpecializedILi1ELi1ELi80ELb0ELb0EEEJSH_NS5_IJNSR_ISE_SB_EENSR_ISF_SB_EEEEEaSI_aSI_NS1B_6fusion15FusionCallbacksIS1F_NS1J_17LinearCombinationIaiaiLNS_15FloatRoundStyleE2EEESH_S1I_JEEENS4_5SM1004TMEM4LOAD26SM100_TMEM_LOAD_32dp32b16xESY_NSZ_INS10_ILi0ELi4ELi3EEES13_NSR_INS5_IJS14_NSA_ILi16EEEEEENS5_IJS1U_SB_EEEEEEENS4_39AutoVectorizingCopyWithAssumedAlignmentILi128EEENS4_14SM90_TMA_STOREES1Y_S20_S20_EEEvvEEEEvNT_6ParamsE,(.L_x_163 - _ZN7cutlass13device_kernelINS_4gemm6kernel13GemmUniversalIN4cute5tupleIJiiiiEEENS1_10collective13CollectiveMmaINS1_35MainloopSm100TmaUmmaWarpSpecializedILi15ELi2ELi4ENS5_IJNS4_1CILi1EEESB_SB_EEEEENS5_IJNSA_ILi128EEENSA_ILi80EEENSA_ILi64EEEEEEaNS5_IJlSB_lEEEaSI_NS4_8TiledMMAINS4_8MMA_AtomIJNS4_15SM100_MMA_S8_SSIaaiLi128ELi80ELNS4_4UMMA5MajorE0ELSN_0ELNSM_8SaturateE0EEEEEENS4_6LayoutISC_NS5_IJNSA_ILi0EEESS_SS_EEEEENS5_IJNS4_10UnderscoreESV_SV_EEEEENS4_13SM90_TMA_LOADENS4_14ComposedLayoutINS4_7SwizzleILi2ELi4ELi3EEENS4_18smem_ptr_flag_bitsILi8EEENSR_INS5_IJNSA_ILi8EEESG_EEENS5_IJSG_SB_EEEEEEEvNS4_8identityESY_S18_vS19_EENS_8epilogue10collective18CollectiveEpilogueINS1B_23Sm100TmaWarpSpecializedILi1ELi1ELi80ELb0ELb0EEEJSH_NS5_IJNSR_ISE_SB_EENSR_ISF_SB_EEEEEaSI_aSI_NS1B_6fusion15FusionCallbacksIS1F_NS1J_17LinearCombinationIaiaiLNS_15FloatRoundStyleE2EEESH_S1I_JEEENS4_5SM1004TMEM4LOAD26SM100_TMEM_LOAD_32dp32b16xESY_NSZ_INS10_ILi0ELi4ELi3EEES13_NSR_INS5_IJS14_NSA_ILi16EEEEEENS5_IJS1U_SB_EEEEEEENS4_39AutoVectorizingCopyWithAssumedAlignmentILi128EEENS4_14SM90_TMA_STOREES1Y_S20_S20_EEEvvEEEEvNT_6ParamsE)
        .other          _ZN7cutlass13device_kernelINS_4gemm6kernel13GemmUniversalIN4cute5tupleIJiiiiEEENS1_10collective13CollectiveMmaINS1_35MainloopSm100TmaUmmaWarpSpecializedILi15ELi2ELi4ENS5_IJNS4_1CILi1EEESB_SB_EEEEENS5_IJNSA_ILi128EEENSA_ILi80EEENSA_ILi64EEEEEEaNS5_IJlSB_lEEEaSI_NS4_8TiledMMAINS4_8MMA_AtomIJNS4_15SM100_MMA_S8_SSIaaiLi128ELi80ELNS4_4UMMA5MajorE0ELSN_0ELNSM_8SaturateE0EEEEEENS4_6LayoutISC_NS5_IJNSA_ILi0EEESS_SS_EEEEENS5_IJNS4_10UnderscoreESV_SV_EEEEENS4_13SM90_TMA_LOADENS4_14ComposedLayoutINS4_7SwizzleILi2ELi4ELi3EEENS4_18smem_ptr_flag_bitsILi8EEENSR_INS5_IJNSA_ILi8EEESG_EEENS5_IJSG_SB_EEEEEEEvNS4_8identityESY_S18_vS19_EENS_8epilogue10collective18CollectiveEpilogueINS1B_23Sm100TmaWarpSpecializedILi1ELi1ELi80ELb0ELb0EEEJSH_NS5_IJNSR_ISE_SB_EENSR_ISF_SB_EEEEEaSI_aSI_NS1B_6fusion15FusionCallbacksIS1F_NS1J_17LinearCombinationIaiaiLNS_15FloatRoundStyleE2EEESH_S1I_JEEENS4_5SM1004TMEM4LOAD26SM100_TMEM_LOAD_32dp32b16xESY_NSZ_INS10_ILi0ELi4ELi3EEES13_NSR_INS5_IJS14_NSA_ILi16EEEEEENS5_IJS1U_SB_EEEEEEENS4_39AutoVectorizingCopyWithAssumedAlignmentILi128EEENS4_14SM90_TMA_STOREES1Y_S20_S20_EEEvvEEEEvNT_6ParamsE,@"STO_CUDA_ENTRY STV_DEFAULT"
_ZN7cutlass13device_kernelINS_4gemm6kernel13GemmUniversalIN4cute5tupleIJiiiiEEENS1_10collective13CollectiveMmaINS1_35MainloopSm100TmaUmmaWarpSpecializedILi15ELi2ELi4ENS5_IJNS4_1CILi1EEESB_SB_EEEEENS5_IJNSA_ILi128EEENSA_ILi80EEENSA_ILi64EEEEEEaNS5_IJlSB_lEEEaSI_NS4_8TiledMMAINS4_8MMA_AtomIJNS4_15SM100_MMA_S8_SSIaaiLi128ELi80ELNS4_4UMMA5MajorE0ELSN_0ELNSM_8SaturateE0EEEEEENS4_6LayoutISC_NS5_IJNSA_ILi0EEESS_SS_EEEEENS5_IJNS4_10UnderscoreESV_SV_EEEEENS4_13SM90_TMA_LOADENS4_14ComposedLayoutINS4_7SwizzleILi2ELi4ELi3EEENS4_18smem_ptr_flag_bitsILi8EEENSR_INS5_IJNSA_ILi8EEESG_EEENS5_IJSG_SB_EEEEEEEvNS4_8identityESY_S18_vS19_EENS_8epilogue10collective18CollectiveEpilogueINS1B_23Sm100TmaWarpSpecializedILi1ELi1ELi80ELb0ELb0EEEJSH_NS5_IJNSR_ISE_SB_EENSR_ISF_SB_EEEEEaSI_aSI_NS1B_6fusion15FusionCallbacksIS1F_NS1J_17LinearCombinationIaiaiLNS_15FloatRoundStyleE2EEESH_S1I_JEEENS4_5SM1004TMEM4LOAD26SM100_TMEM_LOAD_32dp32b16xESY_NSZ_INS10_ILi0ELi4ELi3EEES13_NSR_INS5_IJS14_NSA_ILi16EEEEEENS5_IJS1U_SB_EEEEEEENS4_39AutoVectorizingCopyWithAssumedAlignmentILi128EEENS4_14SM90_TMA_STOREES1Y_S20_S20_EEEvvEEEEvNT_6ParamsE:
[----:B------:R-:W1:Y:S01]  /*0000*/  LDC R1, c[0x0][0x37c] ;  /* 0x0000df00ff017b82 */ /* 0x000e620000000800 */
[----:B------:R-:W2:Y:S01]  /*0010*/  S2R R211, SR_TID.X ;  /* 0x0000000000d37919 */ /* 0x000ea20000002100 */
[----:B------:R-:W3:Y:S01]  /*0020*/  LDCU.64 UR4, c[0x0][0x890] ;  /* 0x00011200ff0477ac */ /* 0x000ee20008000a00 */
[----:B------:R-:W-:Y:S02]  /*0030*/  PRMT R200, RZ, 0x7610, R200 ;  /* 0x00007610ffc87816 */ /* 0x000fe400000000c8 */
[----:B------:R-:W-:Y:S01]  /*0040*/  ELECT P5, URZ, PT ;  /* 0x0000000000ff782f */ /* 0x000fe200038a0000 */
[----:B------:R-:W4:Y:S01]  /*0050*/  LDCU.64 UR46, c[0x0][0x358] ;  /* 0x00006b00ff2e77ac */ /* 0x000f220008000a00 */
[----:B---3--:R-:W-:-:S04]  /*0060*/  UISETP.NE.U32.AND UP0, UPT, UR4, URZ, UPT ;  /* 0x000000ff0400728c */ /* 0x008fc8000bf05070 */
[----:B------:R-:W-:Y:S01]  /*0070*/  UISETP.NE.AND.EX UP0, UPT, UR5, URZ, UPT, UP0 ;  /* 0x000000ff0500728c */ /* 0x000fe2000bf05300 */
[----:B--2---:R-:W-:-:S05]  /*0080*/  SHF.R.U32.HI R205, RZ, 0x5, R211 ;  /* 0x00000005ffcd7819 */ /* 0x004fca00000116d3 */
[----:B------:R-:W2:Y:S02]  /*0090*/  SHFL.IDX PT, R0, R205, RZ, 0x1f ;  /* 0x00001fffcd007589 */ /* 0x000ea400000e0000 */
[----:B--2---:R-:W-:Y:S01]  /*00a0*/  R2UR UR8, R0 ;  /* 0x00000000000872ca */ /* 0x004fe200000e0000 */
[----:B-1--4-:R-:W-:-:S14]  /*00b0*/  BRA.U UP0, `(.L_x_0) ;  /* 0x00000001002c7547 */ /* 0x012fdc000b800000 */
[----:B------:R-:W1:Y:S02]  /*00c0*/  LDCU.64 UR6, c[0x0][0x888] ;  /* 0x00011100ff0677ac */ /* 0x000e640008000a00 */
[----:B-1----:R-:W-:-:S04]  /*00d0*/  UISETP.NE.U32.AND UP0, UPT, UR6, URZ, UPT ;  /* 0x000000ff0600728c */ /* 0x002fc8000bf05070 */
[----:B------:R-:W-:-:S09]  /*00e0*/  UISETP.NE.AND.EX UP0, UPT, UR7, URZ, UPT, UP0 ;  /* 0x000000ff0700728c */ /* 0x000fd2000bf05300 */
[----:B------:R-:W-:Y:S05]  /*00f0*/  BRA.U !UP0, `(.L_x_1) ;  /* 0x0000000108147547 */ /* 0x000fea000b800000 */
[----:B------:R-:W1:Y:S02]  /*0100*/  LDC.64 R2, c[0x0][0x888] ;  /* 0x00022200ff027b82 */ /* 0x000e640000000a00 */
[----:B-1----:R-:W2:Y:S01]  /*0110*/  LDG.E R0, desc[UR46][R2.64] ;  /* 0x0000002e02007981 */ /* 0x002ea2000c1e1900 */
[----:B------:R-:W-:Y:S01]  /*0120*/  HFMA2 R200, -RZ, RZ, 0, 5.9604644775390625e-08 ;  /* 0x00000001ffc87431 */ /* 0x000fe200000001ff */
[----:B--2---:R-:W-:Y:S01]  /*0130*/  R2UR UR38, R0 ;  /* 0x00000000002672ca */ /* 0x004fe200000e0000 */
[----:B------:R-:W-:Y:S05]  /*0140*/  BRA `(.L_x_0) ;  /* 0x0000000000087947 */ /* 0x000fea0003800000 */
.L_x_1:
[----:B------:R-:W-:Y:S01]  /*0150*/  HFMA2 R200, -RZ, RZ, 0, 5.9604644775390625e-08 ;  /* 0x00000001ffc87431 */ /* 0x000fe200000001ff */
[----:B------:R-:W1:Y:S02]  /*0160*/  LDCU UR38, c[0x0][0x880] ;  /* 0x00011000ff2677ac */ /* 0x000e640008000800 */
.L_x_0:
[----:B------:R-:W2:Y:S02]  /*0170*/  LDCU.64 UR6, c[0x0][0x8b0] ;  /* 0x00011600ff0677ac */ /* 0x000ea40008000a00 */
[----:B--2---:R-:W-:-:S04]  /*0180*/  UISETP.NE.U32.AND UP0, UPT, UR6, URZ, UPT ;  /* 0x000000ff0600728c */ /* 0x004fc8000bf05070 */
[----:B------:R-:W-:-:S09]  /*0190*/  UISETP.NE.AND.EX UP0, UPT, UR7, URZ, UPT, UP0 ;  /* 0x000000ff0700728c */ /* 0x000fd2000bf05300 */
[----:B------:R-:W-:Y:S05]  /*01a0*/  BRA.U UP0, `(.L_x_2) ;  /* 0x0000000100207547 */ /* 0x000fea000b800000 */
[----:B------:R-:W2:Y:S02]  /*01b0*/  LDCU.64 UR6, c[0x0][0x8a8] ;  /* 0x00011500ff0677ac */ /* 0x000ea40008000a00 */
[----:B--2---:R-:W-:-:S04]  /*01c0*/  UISETP.NE.U32.AND UP0, UPT, UR6, URZ, UPT ;  /* 0x000000ff0600728c */ /* 0x004fc8000bf05070 */
[----:B------:R-:W-:-:S09]  /*01d0*/  UISETP.NE.AND.EX UP0, UPT, UR7, URZ, UPT, UP0 ;  /* 0x000000ff0700728c */ /* 0x000fd2000bf05300 */
[----:B------:R-:W-:Y:S05]  /*01e0*/  BRA.U !UP0, `(.L_x_3) ;  /* 0x00000001080c7547 */ /* 0x000fea000b800000 */
[----:B------:R-:W2:Y:S02]  /*01f0*/  LDC.64 R96, c[0x0][0x8a8] ;  /* 0x00022a00ff607b82 */ /* 0x000ea40000000a00 */
[----:B--2---:R2:W5:Y:S01]  /*0200*/  LDG.E R96, desc[UR46][R96.64] ;  /* 0x0000002e60607981 */ /* 0x004562000c1e1900 */
[----:B------:R-:W-:Y:S05]  /*0210*/  BRA `(.L_x_2) ;  /* 0x0000000000047947 */ /* 0x000fea0003800000 */
.L_x_3:
[----:B------:R-:W3:Y:S02]  /*0220*/  LDC R96, c[0x0][0x8a0] ;  /* 0x00022800ff607b82 */ /* 0x000ee40000000800 */
.L_x_2:
[----:B------:R-:W-:Y:S01]  /*0230*/  IMAD.U32 R0, RZ, RZ, UR8 ;  /* 0x00000008ff007e24 */ /* 0x000fe2000f8e00ff */
[----:B------:R-:W-:Y:S04]  /*0240*/  BSSY.RECONVERGENT B0, `(.L_x_4) ;  /* 0x000000c000007945 */ /* 0x000fe80003800200 */
[C---:B------:R-:W-:Y:S02]  /*0250*/  ISETP.NE.OR P1, PT, R0.reuse, 0x1, !P5 ;  /* 0x000000010000780c */ /* 0x040fe40006f25670 */
[----:B------:R-:W-:-:S11]  /*0260*/  ISETP.NE.OR P0, PT, R0, 0x3, !P5 ;  /* 0x000000030000780c */ /* 0x000fd60006f05670 */
[----:B------:R-:W-:Y:S05]  /*0270*/  @P1 BRA `(.L_x_5) ;  /* 0x0000000000201947 */ /* 0x000fea0003800000 */
[----:B------:R-:W4:Y:S02]  /*0280*/  LDCU.64 UR6, c[0x0][0x348] ;  /* 0x00006900ff0677ac */ /* 0x000f240008000a00 */
[----:B----4-:R-:W-:Y:S02]  /*0290*/  UIADD3 UR10, UP1, UPT, UR6, 0x80, URZ ;  /* 0x00000080060a7890 */ /* 0x010fe4000ff3e0ff */
[----:B------:R-:W-:Y:S02]  /*02a0*/  UIADD3 UR6, UP0, UPT, UR6, 0x180, URZ ;  /* 0x0000018006067890 */ /* 0x000fe4000ff1e0ff */
[----:B------:R-:W-:Y:S02]  /*02b0*/  UIADD3.X UR11, UPT, UPT, URZ, UR7, URZ, UP1, !UPT ;  /* 0x00000007ff0b7290 */ /* 0x000fe40008ffe4ff */
[----:B------:R-:W-:-:S07]  /*02c0*/  UIADD3.X UR7, UPT, UPT, URZ, UR7, URZ, UP0, !UPT ;  /* 0x00000007ff077290 */ /* 0x000fce00087fe4ff */
[----:B------:R4:W-:Y:S02]  /*02d0*/  UTMACCTL.PF [UR10] ;  /* 0x000000000a0079b9 */ /* 0x0009e40008040000 */
[----:B------:R4:W-:Y:S02]  /*02e0*/  UTMACCTL.PF [UR6] ;  /* 0x00000000060079b9 */ /* 0x0009e40008040000 */
[----:B----4-:R-:W-:Y:S01]  /*02f0*/  NOP ;  /* 0x0000000000007918 */ /* 0x010fe20000000000 */
.L_x_5:
[----:B-1----:R-:W-:Y:S05]  /*0300*/  BSYNC.RECONVERGENT B0 ;  /* 0x0000000000007941 */ /* 0x002fea0003800200 */
.L_x_4:
[----:B------:R-:W-:Y:S04]  /*0310*/  BSSY.RECONVERGENT B0, `(.L_x_6) ;  /* 0x000000a000007945 */ /* 0x000fe80003800200 */
[----:B------:R-:W-:Y:S05]  /*0320*/  @P0 BRA `(.L_x_7) ;  /* 0x0000000000200947 */ /* 0x000fea0003800000 */
[----:B------:R-:W1:Y:S02]  /*0330*/  LDCU.64 UR6, c[0x0][0x348] ;  /* 0x00006900ff0677ac */ /* 0x000e640008000a00 */
[----:B-1----:R-:W-:Y:S02]  /*0340*/  UIADD3 UR10, UP1, UPT, UR6, 0x580, URZ ;  /* 0x00000580060a7890 */ /* 0x002fe4000ff3e0ff */
[----:B------:R-:W-:Y:S02]  /*0350*/  UIADD3 UR6, UP0, UPT, UR6, 0x680, URZ ;  /* 0x0000068006067890 */ /* 0x000fe4000ff1e0ff */
[----:B------:R-:W-:Y:S02]  /*0360*/  UIADD3.X UR11, UPT, UPT, URZ, UR7, URZ, UP1, !UPT ;  /* 0x00000007ff0b7290 */ /* 0x000fe40008ffe4ff */
[----:B------:R-:W-:-:S07]  /*0370*/  UIADD3.X UR7, UPT, UPT, URZ, UR7, URZ, UP0, !UPT ;  /* 0x00000007ff077290 */ /* 0x000fce00087fe4ff */
[----:B------:R1:W-:Y:S02]  /*0380*/  UTMACCTL.PF [UR10] ;  /* 0x000000000a0079b9 */ /* 0x0003e40008040000 */
[----:B------:R1:W-:Y:S02]  /*0390*/  UTMACCTL.PF [UR6] ;  /* 0x00000000060079b9 */ /* 0x0003e40008040000 */
[----:B-1----:R-:W-:Y:S01]  /*03a0*/  NOP ;  /* 0x0000000000007918 */ /* 0x002fe20000000000 */
.L_x_7:
[----:B------:R-:W-:Y:S05]  /*03b0*/  BSYNC.RECONVERGENT B0 ;  /* 0x0000000000007941 */ /* 0x000fea0003800200 */
.L_x_6:
[----:B------:R-:W1:Y:S01]  /*03c0*/  LDCU.64 UR6, c[0x0][0x888] ;  /* 0x00011100ff0677ac */ /* 0x000e620008000a00 */
[----:B------:R-:W-:Y:S02]  /*03d0*/  UISETP.EQ.U32.AND UP1, UPT, UR4, URZ, UPT ;  /* 0x000000ff0400728c */ /* 0x000fe4000bf22070 */
[----:B------:R-:W-:Y:S02]  /*03e0*/  UPLOP3.LUT UP2, UPT, UPT, UPT, UPT, 0x80, 0x8 ;  /* 0x000000000008789c */ /* 0x000fe40003f4f070 */
[----:B-1----:R-:W-:-:S04]  /*03f0*/  UISETP.NE.U32.AND UP0, UPT, UR6, URZ, UPT ;  /* 0x000000ff0600728c */ /* 0x002fc8000bf05070 */
[----:B------:R-:W-:-:S04]  /*0400*/  UISETP.NE.AND.EX UP0, UPT, UR7, URZ, UPT, UP0 ;  /* 0x000000ff0700728c */ /* 0x000fc8000bf05300 */
[----:B------:R-:W-:-:S04]  /*0410*/  UISETP.EQ.OR.EX UP3, UPT, UR5, URZ, !UP0, UP1 ;  /* 0x000000ff0500728c */ /* 0x000fc8000c762710 */
[----:B------:R-:W-:-:S05]  /*0420*/  UP2UR UR45, UPR, URZ, 0x8 ;  /* 0x00000008ff2d7883 */ /* 0x000fca0008000000 */
[----:B------:R-:W-:Y:S07]  /*0430*/  BRA.U !UP3, `(.L_x_8) ;  /* 0x000000010b1c7547 */ /* 0x000fee000b800000 */
[----:B------:R-:W-:Y:S02]  /*0440*/  UISETP.NE.U32.AND UP2, UPT, UR4, URZ, UPT ;  /* 0x000000ff0400728c */ /* 0x000fe4000bf45070 */
[----:B------:R-:W-:Y:S02]  /*0450*/  UISETP.NE.AND UP1, UPT, UR38, URZ, UPT ;  /* 0x000000ff2600728c */ /* 0x000fe4000bf25270 */
[----:B------:R-:W-:Y:S02]  /*0460*/  UISETP.NE.AND.EX UP2, UPT, UR5, URZ, UPT, UP2 ;  /* 0x000000ff0500728c */ /* 0x000fe4000bf45320 */
[----:B------:R-:W-:-:S09]  /*0470*/  USEL UR4, URZ, 0xffffffff, UP0 ;  /* 0xffffffffff047887 */ /* 0x000fd20008000000 */
[----:B------:R-:W-:-:S04]  /*0480*/  @!UP2 USEL UR4, URZ, 0xffffffff, UP1 ;  /* 0xffffffffff04a887 */ /* 0x000fc80008800000 */
[----:B------:R-:W-:-:S04]  /*0490*/  ULOP3.LUT UR4, UR4, 0x1, URZ, 0xc0, !UPT ;  /* 0x0000000104047892 */ /* 0x000fc8000f8ec0ff */
[----:B------:R-:W-:-:S11]  /*04a0*/  UISETP.NE.U32.AND UP2, UPT, UR4, 0x1, UPT ;  /* 0x000000010400788c */ /* 0x000fd6000bf45070 */
.L_x_8:
[----:B------:R-:W1:Y:S01]  /*04b0*/  SHFL.IDX PT, R2, R205, RZ, 0x1f ;  /* 0x00001fffcd027589 */ /* 0x000e6200000e0000 */
[----:B------:R-:W-:-:S04]  /*04c0*/  UISETP.NE.AND UP1, UPT, UR8, 0x2, UPT ;  /* 0x000000020800788c */ /* 0x000fc8000bf25270 */
[----:B------:R-:W-:Y:S01]  /*04d0*/  USEL UR6, URZ, 0x1, UP1 ;  /* 0x00000001ff067887 */ /* 0x000fe20008800000 */
[----:B-1----:R-:W-:-:S13]  /*04e0*/  ISETP.NE.AND P0, PT, R2, RZ, PT ;  /* 0x000000ff0200720c */ /* 0x002fda0003f05270 */
[----:B------:R-:W-:Y:S05]  /*04f0*/  @P0 BRA `(.L_x_9) ;  /* 0x0000000000ac0947 */ /* 0x000fea0003800000 */
[----:B------:R-:W-:Y:S01]  /*0500*/  ELECT P0, URZ, PT ;  /* 0x0000000000ff782f */ /* 0x000fe20003800000 */
[----:B------:R-:W-:-:S12]  /*0510*/  BSSY.RECONVERGENT B0, `(.L_x_9) ;  /* 0x0000029000007945 */ /* 0x000fd80003800200 */
[----:B------:R-:W-:Y:S05]  /*0520*/  @!P0 BRA `(.L_x_10) ;  /* 0x00000000009c8947 */ /* 0x000fea0003800000 */
[----:B------:R-:W1:Y:S01]  /*0530*/  S2UR UR5, SR_CgaCtaId ;  /* 0x00000000000579c3 */ /* 0x000e620000008800 */
[----:B------:R-:W-:Y:S01]  /*0540*/  UMOV UR7, 0x400 ;  /* 0x0000040000077882 */ /* 0x000fe20000000000 */
[----:B------:R-:W-:Y:S02]  /*0550*/  UMOV UR4, 0x1 ;  /* 0x0000000100047882 */ /* 0x000fe40000000000 */
[----:B------:R-:W-:-:S04]  /*0560*/  UIADD3 UR10, UPT, UPT, -UR4, 0x100000, URZ ;  /* 0x00100000040a7890 */ /* 0x000fc8000fffe1ff */
[----:B------:R-:W-:Y:S02]  /*0570*/  USHF.L.U32 UR11, UR10, 0xb, URZ ;  /* 0x0000000b0a0b7899 */ /* 0x000fe400080006ff */
[----:B------:R-:W-:Y:S02]  /*0580*/  USHF.L.U32 UR10, UR10, 0x1, URZ ;  /* 0x000000010a0a7899 */ /* 0x000fe400080006ff */
[----:B-1----:R-:W-:Y:S01]  /*0590*/  ULEA UR5, UR5, UR7, 0x18 ;  /* 0x0000000705057291 */ /* 0x002fe2000f8ec0ff */
[----:B------:R-:W1:Y:S11]  /*05a0*/  FENCE.VIEW.ASYNC.S ;  /* 0x00000000000073c6 */ /* 0x000e760000000000 */
[----:B-1----:R1:W4:Y:S01]  /*05b0*/  SYNCS.EXCH.64 URZ, [UR5], UR10 ;  /* 0x0000000a05ff75b2 */ /* 0x0023220008000100 */
[----:B------:R1:W1:Y:S01]  /*05c0*/  SYNCS.EXCH.64 URZ, [UR5+0x78], UR10 ;  /* 0x0000780a05ff75b2 */ /* 0x0002620008000100 */
        /* <DEDUP_REMOVED lines=28> */
[----:B----4-:R-:W-:Y:S01]  /*0790*/  NOP ;  /* 0x0000000000007918 */ /* 0x010fe20000000000 */
.L_x_10:
[----:B-1----:R-:W-:Y:S05]  /*07a0*/  BSYNC.RECONVERGENT B0 ;  /* 0x0000000000007941 */ /* 0x002fea0003800200 */
.L_x_9:
[----:B------:R-:W1:Y:S01]  /*07b0*/  SHFL.IDX PT, R2, R205, RZ, 0x1f ;  /* 0x00001fffcd027589 */ /* 0x000e6200000e0000 */
[----:B------:R-:W-:Y:S01]  /*07c0*/  NOP ;  /* 0x0000000000007918 */ /* 0x000fe20000000000 */
[----:B-1----:R-:W-:-:S13]  /*07d0*/  ISETP.NE.AND P0, PT, R2, 0x1, PT ;  /* 0x000000010200780c */ /* 0x002fda0003f05270 */
[----:B------:R-:W-:Y:S05]  /*07e0*/  @P0 BRA `(.L_x_11) ;  /* 0x0000000000400947 */ /* 0x000fea0003800000 */
[----:B------:R-:W1:Y:S01]  /*07f0*/  S2UR UR7, SR_CgaCtaId ;  /* 0x00000000000779c3 */ /* 0x000e620000008800 */
[----:B------:R-:W-:Y:S01]  /*0800*/  UMOV UR9, 0x400 ;  /* 0x0000040000097882 */ /* 0x000fe20000000000 */
[----:B------:R-:W-:Y:S01]  /*0810*/  UMOV UR5, 0x20 ;  /* 0x0000002000057882 */ /* 0x000fe20000000000 */
[----:B------:R-:W-:Y:S01]  /*0820*/  UMOV UR4, 0x80 ;  /* 0x0000008000047882 */ /* 0x000fe20000000000 */
[----:B------:R-:W-:-:S04]  /*0830*/  UIADD3 UR10, UPT, UPT, -UR5, 0x100000, URZ ;  /* 0x00100000050a7890 */ /* 0x000fc8000fffe1ff */
[----:B------:R-:W-:Y:S02]  /*0840*/  USHF.L.U32 UR11, UR10, 0xb, URZ ;  /* 0x0000000b0a0b7899 */ /* 0x000fe400080006ff */
[----:B------:R-:W-:Y:S02]  /*0850*/  USHF.L.U32 UR10, UR10, 0x1, URZ ;  /* 0x000000010a0a7899 */ /* 0x000fe400080006ff */
[----:B------:R-:W-:-:S04]  /*0860*/  UIADD3 UR4, UPT, UPT, -UR4, 0x100000, URZ ;  /* 0x0010000004047890 */ /* 0x000fc8000fffe1ff */
[----:B------:R-:W-:Y:S02]  /*0870*/  USHF.L.U32 UR5, UR4, 0xb, URZ ;  /* 0x0000000b04057899 */ /* 0x000fe400080006ff */
[----:B------:R-:W-:Y:S01]  /*0880*/  USHF.L.U32 UR4, UR4, 0x1, URZ ;  /* 0x0000000104047899 */ /* 0x000fe200080006ff */
[----:B------:R-:W-:Y:S01]  /*0890*/  ELECT P0, URZ, PT ;  /* 0x0000000000ff782f */ /* 0x000fe20003800000 */
[----:B-1----:R-:W-:Y:S01]  /*08a0*/  ULEA UR7, UR7, UR9, 0x18 ;  /* 0x0000000907077291 */ /* 0x002fe2000f8ec0ff */
[----:B------:R-:W1:Y:S11]  /*08b0*/  FENCE.VIEW.ASYNC.S ;  /* 0x00000000000073c6 */ /* 0x000e760000000000 */
[----:B-1----:R1:W4:Y:S01]  /*08c0*/  SYNCS.EXCH.64 URZ, [UR7+0xf0], UR10 ;  /* 0x0000f00a07ff75b2 */ /* 0x0023220008000100 */
[----:B------:R1:W1:Y:S01]  /*08d0*/  SYNCS.EXCH.64 URZ, [UR7+0xf8], UR4 ;  /* 0x0000f80407ff75b2 */ /* 0x0002620008000100 */
[----:B------:R-:W-:Y:S01]  /*08e0*/  NOP ;  /* 0x0000000000007918 */ /* 0x000fe20000000000 */
.L_x_11:
[----:B------:R-:W2:Y:S01]  /*08f0*/  SHFL.IDX PT, R2, R205, RZ, 0x1f ;  /* 0x00001fffcd027589 */ /* 0x000ea200000e0000 */
[----:B------:R-:W-:Y:S01]  /*0900*/  NOP ;  /* 0x0000000000007918 */ /* 0x000fe20000000000 */
[----:B--2---:R-:W-:-:S13]  /*0910*/  ISETP.NE.AND P0, PT, R2, 0x3, PT ;  /* 0x000000030200780c */ /* 0x004fda0003f05270 */
[----:B------:R-:W-:Y:S05]  /*0920*/  @P0 BRA `(.L_x_12) ;  /* 0x0000000000300947 */ /* 0x000fea0003800000 */
[----:B-1----:R-:W1:Y:S01]  /*0930*/  S2UR UR5, SR_CgaCtaId ;  /* 0x00000000000579c3 */ /* 0x002e620000008800 */
[----:B------:R-:W-:Y:S01]  /*0940*/  UMOV UR7, 0x400 ;  /* 0x0000040000077882 */ /* 0x000fe20000000000 */
[----:B------:R-:W-:Y:S01]  /*0950*/  UMOV UR4, 0x20 ;  /* 0x0000002000047882 */ /* 0x000fe20000000000 */
[----:B------:R-:W-:Y:S01]  /*0960*/  ELECT P0, URZ, PT ;  /* 0x0000000000ff782f */ /* 0x000fe20003800000 */
[----:B------:R-:W-:-:S04]  /*0970*/  UIADD3 UR10, UPT, UPT, -UR4, 0x100000, URZ ;  /* 0x00100000040a7890 */ /* 0x000fc8000fffe1ff */
[----:B------:R-:W-:Y:S02]  /*0980*/  USHF.L.U32 UR11, UR10, 0xb, URZ ;  /* 0x0000000b0a0b7899 */ /* 0x000fe400080006ff */
[----:B------:R-:W-:Y:S02]  /*0990*/  USHF.L.U32 UR10, UR10, 0x1, URZ ;  /* 0x000000010a0a7899 */ /* 0x000fe400080006ff */
[----:B-1----:R-:W-:Y:S01]  /*09a0*/  ULEA UR5, UR5, UR7, 0x18 ;  /* 0x0000000705057291 */ /* 0x002fe2000f8ec0ff */
[----:B------:R-:W1:Y:S11]  /*09b0*/  FENCE.VIEW.ASYNC.S ;  /* 0x00000000000073c6 */ /* 0x000e760000000000 */
[----:B-1----:R2:W1:Y:S01]  /*09c0*/  SYNCS.EXCH.64 URZ, [UR5+0x100], UR10 ;  /* 0x0001000a05ff75b2 */ /* 0x0024620008000100 */
[----:B------:R2:W1:Y:S02]  /*09d0*/  SYNCS.EXCH.64 URZ, [UR5+0x108], UR10 ;  /* 0x0001080a05ff75b2 */ /* 0x0004640008000100 */
[----:B--2---:R-:W-:Y:S01]  /*09e0*/  NOP ;  /* 0x0000000000007918 */ /* 0x004fe20000000000 */
.L_x_12:
[----:B------:R-:W2:Y:S01]  /*09f0*/  SHFL.IDX PT, R2, R205, RZ, 0x1f ;  /* 0x00001fffcd027589 */ /* 0x000ea200000e0000 */
[----:B------:R-:W-:Y:S01]  /*0a00*/  NOP ;  /* 0x0000000000007918 */ /* 0x000fe20000000000 */
[----:B--2---:R-:W-:-:S13]  /*0a10*/  ISETP.NE.AND P0, PT, R2, 0x4, PT ;  /* 0x000000040200780c */ /* 0x004fda0003f05270 */
[----:B------:R-:W-:Y:S05]  /*0a20*/  @P0 BRA `(.L_x_13) ;  /* 0x00000000004c0947 */ /* 0x000fea0003800000 */
[----:B-1----:R-:W1:Y:S01]  /*0a30*/  S2UR UR5, SR_CgaCtaId ;  /* 0x00000000000579c3 */ /* 0x002e620000008800 */
[----:B------:R-:W-:Y:S01]  /*0a40*/  UMOV UR9, 0x100 ;  /* 0x0000010000097882 */ /* 0x000fe20000000000 */
[----:B------:R-:W-:Y:S01]  /*0a50*/  UMOV UR7, 0x400 ;  /* 0x0000040000077882 */ /* 0x000fe20000000000 */
[----:B------:R-:W-:Y:S01]  /*0a60*/  USEL UR9, UR9, 0xe0, UP2 ;  /* 0x000000e009097887 */ /* 0x000fe20009000000 */
[----:B------:R-:W-:Y:S01]  /*0a70*/  UMOV UR4, 0x1 ;  /* 0x0000000100047882 */ /* 0x000fe20000000000 */
[----:B------:R-:W-:Y:S01]  /*0a80*/  ELECT P0, URZ, PT ;  /* 0x0000000000ff782f */ /* 0x000fe20003800000 */
[----:B------:R-:W-:-:S04]  /*0a90*/  UIADD3 UR10, UPT, UPT, -UR4, 0x100000, URZ ;  /* 0x00100000040a7890 */ /* 0x000fc8000fffe1ff */
[----:B------:R-:W-:Y:S02]  /*0aa0*/  USHF.L.U32 UR11, UR10, 0xb, URZ ;  /* 0x0000000b0a0b7899 */ /* 0x000fe400080006ff */
[----:B------:R-:W-:Y:S02]  /*0ab0*/  USHF.L.U32 UR10, UR10, 0x1, URZ ;  /* 0x000000010a0a7899 */ /* 0x000fe400080006ff */
[----:B------:R-:W-:-:S04]  /*0ac0*/  UIADD3 UR12, UPT, UPT, -UR9, 0x100000, URZ ;  /* 0x00100000090c7890 */ /* 0x000fc8000fffe1ff */
[----:B------:R-:W-:Y:S02]  /*0ad0*/  USHF.L.U32 UR13, UR12, 0xb, URZ ;  /* 0x0000000b0c0d7899 */ /* 0x000fe400080006ff */
[----:B------:R-:W-:Y:S02]  /*0ae0*/  USHF.L.U32 UR12, UR12, 0x1, URZ ;  /* 0x000000010c0c7899 */ /* 0x000fe400080006ff */
[----:B-1----:R-:W-:Y:S01]  /*0af0*/  ULEA UR5, UR5, UR7, 0x18 ;  /* 0x0000000705057291 */ /* 0x002fe2000f8ec0ff */
[----:B------:R-:W1:Y:S11]  /*0b00*/  FENCE.VIEW.ASYNC.S ;  /* 0x00000000000073c6 */ /* 0x000e760000000000 */
[----:B-1----:R2:W1:Y:S01]  /*0b10*/  SYNCS.EXCH.64 URZ, [UR5+0x110], UR10 ;  /* 0x0001100a05ff75b2 */ /* 0x0024620008000100 */
[----:B------:R2:W1:Y:S01]  /*0b20*/  SYNCS.EXCH.64 URZ, [UR5+0x120], UR12 ;  /* 0x0001200c05ff75b2 */ /* 0x0004620008000100 */
[----:B------:R2:W1:Y:S01]  /*0b30*/  SYNCS.EXCH.64 URZ, [UR5+0x118], UR10 ;  /* 0x0001180a05ff75b2 */ /* 0x0004620008000100 */
[----:B------:R2:W1:Y:S02]  /*0b40*/  SYNCS.EXCH.64 URZ, [UR5+0x128], UR12 ;  /* 0x0001280c05ff75b2 */ /* 0x0004640008000100 */
[----:B--2---:R-:W-:Y:S01]  /*0b50*/  NOP ;  /* 0x0000000000007918 */ /* 0x004fe20000000000 */
.L_x_13:
[----:B------:R-:W2:Y:S01]  /*0b60*/  SHFL.IDX PT, R2, R205, RZ, 0x1f ;  /* 0x00001fffcd027589 */ /* 0x000ea200000e0000 */
[----:B------:R-:W-:Y:S01]  /*0b70*/  NOP ;  /* 0x0000000000007918 */ /* 0x000fe20000000000 */
[----:B--2---:R-:W-:-:S13]  /*0b80*/  ISETP.NE.AND P0, PT, R2, 0x5, PT ;  /* 0x000000050200780c */ /* 0x004fda0003f05270 */
[----:B------:R-:W-:Y:S05]  /*0b90*/  @P0 BRA `(.L_x_14) ;  /* 0x0000000000580947 */ /* 0x000fea0003800000 */
[----:B-1----:R-:W1:Y:S01]  /*0ba0*/  S2UR UR7, SR_CgaCtaId ;  /* 0x00000000000779c3 */ /* 0x002e620000008800 */
        /* <DEDUP_REMOVED lines=12> */
[----:B-1----:R2:W1:Y:S01]  /*0c70*/  SYNCS.EXCH.64 URZ, [UR7+0x130], UR10 ;  /* 0x0001300a07ff75b2 */ /* 0x0024620008000100 */
[----:B------:R2:W1:Y:S01]  /*0c80*/  SYNCS.EXCH.64 URZ, [UR7+0x150], UR4 ;  /* 0x0001500407ff75b2 */ /* 0x0004620008000100 */
[----:B------:R2:W1:Y:S01]  /*0c90*/  SYNCS.EXCH.64 URZ, [UR7+0x138], UR10 ;  /* 0x0001380a07ff75b2 */ /* 0x0004620008000100 */
[----:B------:R2:W1:Y:S01]  /*0ca0*/  SYNCS.EXCH.64 URZ, [UR7+0x158], UR4 ;  /* 0x0001580407ff75b2 */ /* 0x0004620008000100 */
[----:B------:R2:W1:Y:S01]  /*0cb0*/  SYNCS.EXCH.64 URZ, [UR7+0x140], UR10 ;  /* 0x0001400a07ff75b2 */ /* 0x0004620008000100 */
[----:B------:R2:W1:Y:S01]  /*0cc0*/  SYNCS.EXCH.64 URZ, [UR7+0x160], UR4 ;  /* 0x0001600407ff75b2 */ /* 0x0004620008000100 */
[----:B------:R2:W1:Y:S01]  /*0cd0*/  SYNCS.EXCH.64 URZ, [UR7+0x148], UR10 ;  /* 0x0001480a07ff75b2 */ /* 0x0004620008000100 */
[----:B------:R2:W1:Y:S02]  /*0ce0*/  SYNCS.EXCH.64 URZ, [UR7+0x168], UR4 ;  /* 0x0001680407ff75b2 */ /* 0x0004640008000100 */
[----:B--2---:R-:W-:Y:S01]  /*0cf0*/  NOP ;  /* 0x0000000000007918 */ /* 0x004fe20000000000 */
.L_x_14:
        /* <DEDUP_REMOVED lines=18> */
.L_x_15:
[----:B-1----:R-:W1:Y:S01]  /*0e20*/  S2UR UR5, SR_CTAID.X ;  /* 0x00000000000579c3 */ /* 0x002e620000002500 */
[----:B------:R-:W-:-:S05]  /*0e30*/  CS2R.32 R201, SR_CgaSize ;  /* 0x0000000000c97805 */ /* 0x000fca0000008a00 */
[----:B------:R-:W-:-:S05]  /*0e40*/  IMAD R201, R201, -0xa0, RZ ;  /* 0xffffff60c9c97824 */ /* 0x000fca00078e02ff */
[----:B------:R-:W-:-:S14]  /*0e50*/  R2UR UR9, R201 ;  /* 0x00000000c90972ca */ /* 0x000fdc00000e0000 */
[----:B------:R-:W2:Y:S01]  /*0e60*/  LDCU UR9, c[0x0][UR9+0x2b0] ;  /* 0x00005600090977ac */ /* 0x000ea20008000800 */
[----:B------:R-:W-:Y:S01]  /*0e70*/  NOP ;  /* 0x0000000000007918 */ /* 0x000fe20000000000 */
[----:B------:R-:W-:-:S05]  /*0e80*/  CS2R.32 R201, SR_CgaSize ;  /* 0x0000000000c97805 */ /* 0x000fca0000008a00 */
[----:B------:R-:W-:-:S05]  /*0e90*/  IMAD R201, R201, -0xa0, RZ ;  /* 0xffffff60c9c97824 */ /* 0x000fca00078e02ff */
[----:B------:R-:W-:-:S14]  /*0ea0*/  R2UR UR7, R201 ;  /* 0x00000000c90772ca */ /* 0x000fdc00000e0000 */
[----:B------:R-:W3:Y:S01]  /*0eb0*/  LDCU UR7, c[0x0][UR7+0x2b4] ;  /* 0x00005680070777ac */ /* 0x000ee20008000800 */
[----:B------:R-:W4:Y:S08]  /*0ec0*/  S2UR UR4, SR_CTAID.Y ;  /* 0x00000000000479c3 */ /* 0x000f300000002600 */
[----:B------:R-:W3:Y:S01]  /*0ed0*/  LDC R9, c[0x0][0xb24] ;  /* 0x0002c900ff097b82 */ /* 0x000ee20000000800 */
[----:B-1----:R-:W-:-:S02]  /*0ee0*/  I2FP.F32.U32 R5, UR5 ;  /* 0x0000000500057c45 */ /* 0x002fc40008201000 */
[----:B------:R-:W-:-:S05]  /*0ef0*/  CS2R.32 R3, SR_CgaSize ;  /* 0x0000000000037805 */ /* 0x000fca0000008a00 */
[----:B------:R-:W-:-:S06]  /*0f00*/  IMAD R3, R3, -0xa0, RZ ;  /* 0xffffff6003037824 */ /* 0x000fcc00078e02ff */
[----:B------:R-:W1:Y:S01]  /*0f10*/  LDC R3, c[0x0][R3+0x2a0] ;  /* 0x0000a80003037b82 */ /* 0x000e620000000800 */
[----:B------:R-:W-:Y:S01]  /*0f20*/  MOV R201, UR5 ;  /* 0x0000000500c97c02 */ /* 0x000fe20008000f00 */
[----:B--2---:R-:W-:Y:S01]  /*0f30*/  FMUL R5, R5, UR9 ;  /* 0x0000000905057c20 */ /* 0x004fe20008400000 */
[----:B----4-:R-:W-:Y:S02]  /*0f40*/  I2FP.F32.U32 R4, UR4 ;  /* 0x0000000400047c45 */ /* 0x010fe40008201000 */
[----:B------:R-:W-:-:S05]  /*0f50*/  CS2R.32 R2, SR_CgaSize ;  /* 0x0000000000027805 */ /* 0x000fca0000008a00 */
[----:B------:R-:W-:-:S06]  /*0f60*/  IMAD R2, R2, -0xa0, RZ ;  /* 0xffffff6002027824 */ /* 0x000fcc00078e02ff */
[----:B------:R-:W2:Y:S01]  /*0f70*/  LDC R2, c[0x0][R2+0x2a4] ;  /* 0x0000a90002027b82 */ /* 0x000ea20000000800 */
[----:B------:R-:W4:Y:S01]  /*0f80*/  F2I.U32.TRUNC.NTZ R190, R5 ;  /* 0x0000000500be7305 */ /* 0x000f22000020f000 */
[----:B------:R-:W-:Y:S01]  /*0f90*/  MOV R191, UR4 ;  /* 0x0000000400bf7c02 */ /* 0x000fe20008000f00 */
[----:B---3--:R-:W-:-:S05]  /*0fa0*/  FMUL R4, R4, UR7 ;  /* 0x0000000704047c20 */ /* 0x008fca0008400000 */
[----:B------:R-:W-:Y:S01]  /*0fb0*/  BAR.SYNC.DEFER_BLOCKING 0x0 ;  /* 0x0000000000007b1d */ /* 0x000fe20000010000 */
[----:B------:R-:W-:-:S05]  /*0fc0*/  ISETP.GE.AND P0, PT, R9, 0x1, PT ;  /* 0x000000010900780c */ /* 0x000fca0003f06270 */
[----:B------:R-:W3:Y:S02]  /*0fd0*/  F2I.U32.TRUNC.NTZ R179, R4 ;  /* 0x0000000400b37305 */ /* 0x000ee4000020f000 */
[----:B------:R-:W2:Y:S01]  /*0fe0*/  S2UR UR36, SR_CTAID.Z ;  /* 0x00000000002479c3 */ /* 0x000ea20000002700 */
[----:B----4-:R-:W-:-:S05]  /*0ff0*/  IADD3 R190, PT, PT, -R190, RZ, RZ ;  /* 0x000000ffbebe7210 */ /* 0x010fca0007ffe1ff */
[----:B-1----:R-:W-:Y:S01]  /*1000*/  IMAD R190, R3, R190, UR5 ;  /* 0x0000000503be7e24 */ /* 0x002fe2000f8e02be */
[----:B---3--:R-:W-:-:S05]  /*1010*/  IADD3 R179, PT, PT, -R179, RZ, RZ ;  /* 0x000000ffb3b37210 */ /* 0x008fca0007ffe1ff */
[----:B--2---:R-:W-:Y:S01]  /*1020*/  IMAD R179, R2, R179, UR4 ;  /* 0x0000000402b37e24 */ /* 0x004fe2000f8e02b3 */
[----:B------:R-:W-:Y:S06]  /*1030*/  @!P0 BRA `(.L_x_16) ;  /* 0x0000000000b88947 */ /* 0x000fec0003800000 */
[----:B------:R-:W1:Y:S01]  /*1040*/  LDC.64 R4, c[0x0][0xb18] ;  /* 0x0002c600ff047b82 */ /* 0x000e620000000a00 */
[----:B------:R-:W-:-:S07]  /*1050*/  ISETP.NE.AND P0, PT, R9, 0x1, PT ;  /* 0x000000010900780c */ /* 0x000fce0003f05270 */
[----:B------:R-:W2:Y:S08]  /*1060*/  LDC R10, c[0x0][0xb0c] ;  /* 0x0002c300ff0a7b82 */ /* 0x000eb00000000800 */
[----:B------:R-:W3:Y:S08]  /*1070*/  LDC R11, c[0x0][0x370] ;  /* 0x0000dc00ff0b7b82 */ /* 0x000ef00000000800 */
[----:B------:R-:W4:Y:S01]  /*1080*/  LDC R12, c[0x0][0x374] ;  /* 0x0000dd00ff0c7b82 */ /* 0x000f220000000800 */
[----:B-1----:R-:W-:-:S07]  /*1090*/  ISETP.NE.AND P1, PT, R4, 0x1, PT ;  /* 0x000000010400780c */ /* 0x002fce0003f25270 */
[----:B------:R-:W3:Y:S01]  /*10a0*/  LDC.64 R6, c[0x0][0xb10] ;  /* 0x0002c400ff067b82 */ /* 0x000ee20000000a00 */
[----:B--2---:R-:W-:-:S07]  /*10b0*/  ISETP.NE.AND P2, PT, R10, 0x1, PT ;  /* 0x000000010a00780c */ /* 0x004fce0003f45270 */
[----:B------:R-:W1:Y:S08]  /*10c0*/  LDC R8, c[0x0][0xb20] ;  /* 0x0002c800ff087b82 */ /* 0x000e700000000800 */
[----:B------:R-:W2:Y:S01]  /*10d0*/  LDC.64 R2, c[0x0][0xb28] ;  /* 0x0002ca00ff027b82 */ /* 0x000ea20000000a00 */
[----:B----4-:R-:W-:-:S04]  /*10e0*/  IMAD.HI.U32 R13, R12, R5, RZ ;  /* 0x000000050c0d7227 */ /* 0x010fc800078e00ff */
[----:B------:R-:W-:-:S04]  /*10f0*/  IMAD.HI.U32 R5, R191, R5, RZ ;  /* 0x00000005bf057227 */ /* 0x000fc800078e00ff */
[----:B---3--:R-:W-:-:S04]  /*1100*/  IMAD.HI.U32 R14, R11, R6, RZ ;  /* 0x000000060b0e7227 */ /* 0x008fc800078e00ff */
[----:B------:R-:W-:Y:S01]  /*1110*/  IMAD.HI.U32 R16, R201, R6, RZ ;  /* 0x00000006c9107227 */ /* 0x000fe200078e00ff */
[-C--:B------:R-:W-:Y:S02]  /*1120*/  @P2 SHF.R.U32.HI R11, RZ, R7.reuse, R14 ;  /* 0x00000007ff0b2219 */ /* 0x080fe4000001160e */
[-C--:B-1----:R-:W-:Y:S02]  /*1130*/  @P1 SHF.R.U32.HI R12, RZ, R8.reuse, R13 ;  /* 0x00000008ff0c1219 */ /* 0x082fe4000001160d */
[----:B------:R-:W-:Y:S02]  /*1140*/  SHF.R.U32.HI R8, RZ, R8, R5 ;  /* 0x00000008ff087219 */ /* 0x000fe40000011605 */
[----:B------:R-:W-:Y:S02]  /*1150*/  SHF.R.U32.HI R16, RZ, R7, R16 ;  /* 0x00000007ff107219 */ /* 0x000fe40000011610 */
[----:B------:R-:W-:Y:S01]  /*1160*/  SEL R5, R191, R8, !P1 ;  /* 0x00000008bf057207 */ /* 0x000fe20004800000 */
[----:B--2---:R-:W-:Y:S01]  /*1170*/  IMAD.HI.U32 R14, R12, R2, RZ ;  /* 0x000000020c0e7227 */ /* 0x004fe200078e00ff */
[----:B------:R-:W-:-:S03]  /*1180*/  SEL R7, R201, R16, !P2 ;  /* 0x00000010c9077207 */ /* 0x000fc60005000000 */
[----:B------:R-:W-:Y:S01]  /*1190*/  IMAD.HI.U32 R6, R11, R2, RZ ;  /* 0x000000020b067227 */ /* 0x000fe200078e00ff */
[----:B------:R-:W-:-:S04]  /*11a0*/  @P0 SHF.R.U32.HI R12, RZ, R3, R14 ;  /* 0x00000003ff0c0219 */ /* 0x000fc8000001160e */
[----:B------:R-:W-:Y:S01]  /*11b0*/  @P0 SHF.R.U32.HI R11, RZ, R3, R6 ;  /* 0x00000003ff0b0219 */ /* 0x000fe20000011606 */
[----:B------:R-:W-:-:S04]  /*11c0*/  IMAD R12, R12, R9, RZ ;  /* 0x000000090c0c7224 */ /* 0x000fc800078e02ff */
[----:B------:R-:W-:Y:S01]  /*11d0*/  IMAD R6, R11, R9, RZ ;  /* 0x000000090b067224 */ /* 0x000fe200078e02ff */
[----:B------:R-:W-:-:S04]  /*11e0*/  ISETP.GE.AND P1, PT, R5, R12, PT ;  /* 0x0000000c0500720c */ /* 0x000fc80003f26270 */
[----:B------:R-:W-:Y:S01]  /*11f0*/  ISETP.GE.OR P1, PT, R7, R6, P1 ;  /* 0x000000060700720c */ /* 0x000fe20000f26670 */
[----:B------:R-:W-:-:S05]  /*1200*/  IMAD.HI.U32 R6, R5, R2, RZ ;  /* 0x0000000205067227 */ /* 0x000fca00078e00ff */
[----:B------:R-:W-:-:S04]  /*1210*/  SHF.R.U32.HI R6, RZ, R3, R6 ;  /* 0x00000003ff067219 */ /* 0x000fc80000011606 */
[----:B------:R-:W-:-:S03]  /*1220*/  SEL R6, R5, R6, !P0 ;  /* 0x0000000605067207 */ /* 0x000fc60004000000 */
[----:B------:R-:W-:Y:S01]  /*1230*/  @!P1 IMAD.HI.U32 R8, R7, R2, RZ ;  /* 0x0000000207089227 */ /* 0x000fe200078e00ff */
[----:B------:R-:W-:-:S04]  /*1240*/  IADD3 R2, PT, PT, -R6, RZ, RZ ;  /* 0x000000ff06027210 */ /* 0x000fc80007ffe1ff */
[----:B------:R-:W-:Y:S01]  /*1250*/  @!P1 SHF.R.U32.HI R8, RZ, R3, R8 ;  /* 0x00000003ff089219 */ /* 0x000fe20000011608 */
[----:B------:R-:W-:-:S03]  /*1260*/  IMAD R2, R9, R2, R5 ;  /* 0x0000000209027224 */ /* 0x000fc600078e0205 */
[----:B------:R-:W-:Y:S02]  /*1270*/  @!P1 SEL R3, R7, R8, !P0 ;  /* 0x0000000807039207 */ /* 0x000fe40004000000 */
[----:B------:R-:W-:-:S03]  /*1280*/  IADD3 R8, PT, PT, -R5, RZ, RZ ;  /* 0x000000ff05087210 */ /* 0x000fc60007ffe1ff */
[--C-:B------:R-:W-:Y:S02]  /*1290*/  @!P1 IMAD.IADD R6, R6, 0x1, -R3.reuse ;  /* 0x0000000106069824 */ /* 0x100fe400078e0a03 */
[----:B------:R-:W-:Y:S01]  /*12a0*/  @!P1 IMAD R3, R2, R11, R3 ;  /* 0x0000000b02039224 */ /* 0x000fe200078e0203 */
[----:B------:R-:W-:Y:S01]  /*12b0*/  IADD3 R2, PT, PT, -R7, RZ, RZ ;  /* 0x000000ff07027210 */ /* 0x000fe20007ffe1ff */
[----:B------:R-:W-:Y:S02]  /*12c0*/  @!P1 IMAD R5, R6, R9, R7 ;  /* 0x0000000906059224 */ /* 0x000fe400078e0207 */
[----:B------:R-:W-:Y:S02]  /*12d0*/  IMAD R8, R4, R8, R191 ;  /* 0x0000000804087224 */ /* 0x000fe400078e02bf */
[----:B------:R-:W-:Y:S02]  /*12e0*/  @!P1 IMAD.MOV.U32 R7, RZ, RZ, R3 ;  /* 0x000000ffff079224 */ /* 0x000fe400078e0003 */
[----:B------:R-:W-:-:S02]  /*12f0*/  IMAD R2, R10, R2, R201 ;  /* 0x000000020a027224 */ /* 0x000fc400078e02c9 */
[----:B------:R-:W-:Y:S02]  /*1300*/  IMAD R191, R5, R4, R8 ;  /* 0x0000000405bf7224 */ /* 0x000fe400078e0208 */
[----:B------:R-:W-:Y:S02]  /*1310*/  IMAD R201, R7, R10, R2 ;  /* 0x0000000a07c97224 */ /* 0x000fe400078e0202 */
.L_x_16:
[----:B------:R-:W1:Y:S01]  /*1320*/  LDCU UR4, c[0x0][0xb30] ;  /* 0x00016600ff0477ac */ /* 0x000e620008000800 */
[----:B------:R-:W2:Y:S08]  /*1330*/  S2UR UR37, SR_CgaCtaId ;  /* 0x00000000002579c3 */ /* 0x000eb00000008800 */
[----:B------:R-:W3:Y:S01]  /*1340*/  LDC R92, c[0x0][0xb24] ;  /* 0x0002c900ff5c7b82 */ /* 0x000ee20000000800 */
[----:B-1----:R-:W-:-:S09]  /*1350*/  UISETP.NE.AND UP1, UPT, UR4, 0x1, UPT ;  /* 0x000000010400788c */ /* 0x002fd2000bf25270 */
[----:B--2---:R-:W-:Y:S05]  /*1360*/  BRA.U UP1, `(.L_x_17) ;  /* 0x0000000101407547 */ /* 0x004fea000b800000 */
[----:B------:R-:W1:Y:S08]  /*1370*/  LDC.64 R4, c[0x0][0xb10] ;  /* 0x0002c400ff047b82 */ /* 0x000e700000000a00 */
[----:B------:R-:W2:Y:S08]  /*1380*/  LDC.64 R2, c[0x0][0xb18] ;  /* 0x0002c600ff027b82 */ /* 0x000eb00000000a00 */
[----:B------:R-:W4:Y:S08]  /*1390*/  LDC R6, c[0x0][0xb20] ;  /* 0x0002c800ff067b82 */ /* 0x000f300000000800 */
[----:B------:R-:W3:Y:S01]  /*13a0*/  LDC R8, c[0x0][0xb0c] ;  /* 0x0002c300ff087b82 */ /* 0x000ee20000000800 */
[----:B-1----:R-:W-:-:S05]  /*13b0*/  IMAD.HI.U32 R4, R201, R4, RZ ;  /* 0x00000004c9047227 */ /* 0x002fca00078e00ff */
[----:B------:R-:W-:Y:S01]  /*13c0*/  SHF.R.U32.HI R4, RZ, R5, R4 ;  /* 0x00000005ff047219 */ /* 0x000fe20000011604 */
[----:B--2---:R-:W-:Y:S01]  /*13d0*/  IMAD.HI.U32 R3, R191, R3, RZ ;  /* 0x00000003bf037227 */ /* 0x004fe200078e00ff */
[----:B------:R-:W-:-:S04]  /*13e0*/  ISETP.NE.AND P0, PT, R2, 0x1, PT ;  /* 0x000000010200780c */ /* 0x000fc80003f05270 */
[----:B----4-:R-:W-:-:S04]  /*13f0*/  SHF.R.U32.HI R6, RZ, R6, R3 ;  /* 0x00000006ff067219 */ /* 0x010fc80000011603 */
[----:B------:R-:W-:Y:S02]  /*1400*/  SEL R3, R191, R6, !P0 ;  /* 0x00000006bf037207 */ /* 0x000fe40004000000 */
[----:B---3--:R-:W-:-:S04]  /*1410*/  ISETP.NE.AND P1, PT, R8, 0x1, PT ;  /* 0x000000010800780c */ /* 0x008fc80003f25270 */
[----:B------:R-:W-:-:S05]  /*1420*/  SEL R4, R201, R4, !P1 ;  /* 0x00000004c9047207 */ /* 0x000fca0004800000 */
[----:B------:R-:W-:Y:S02]  /*1430*/  IMAD.IADD R5, R3, 0x1, -R4 ;  /* 0x0000000103057824 */ /* 0x000fe400078e0a04 */
[----:B------:R-:W-:Y:S02]  /*1440*/  IMAD.IADD R3, R4, 0x1, -R3 ;  /* 0x0000000104037824 */ /* 0x000fe400078e0a03 */
[----:B------:R-:W-:Y:S02]  /*1450*/  IMAD R201, R5, R8, R201 ;  /* 0x0000000805c97224 */ /* 0x000fe400078e02c9 */
[----:B------:R-:W-:Y:S02]  /*1460*/  IMAD R191, R3, R2, R191 ;  /* 0x0000000203bf7224 */ /* 0x000fe400078e02bf */
.L_x_17:
[----:B------:R-:W-:Y:S01]  /*1470*/  BAR.SYNC.DEFER_BLOCKING 0x0 ;  /* 0x0000000000007b1d */ /* 0x000fe20000010000 */
[----:B------:R-:W-:Y:S01]  /*1480*/  UISETP.NE.AND UP1, UPT, UR8, 0x2, UPT ;  /* 0x000000020800788c */ /* 0x000fe2000bf25270 */
[----:B------:R-:W-:Y:S02]  /*1490*/  ISETP.NE.OR P5, PT, R0, 0x2, !P5 ;  /* 0x000000020000780c */ /* 0x000fe40006fa5670 */
[----:B------:R-:W-:-:S06]  /*14a0*/  LOP3.LUT R0, R211, 0x1f, RZ, 0xc0, !PT ;  /* 0x0000001fd3007812 */ /* 0x000fcc00078ec0ff */
[----:B------:R-:W-:Y:S05]  /*14b0*/  BRA.U UP1, `(.L_x_18) ;  /* 0x0000001501e87547 */ /* 0x000fea000b800000 */
[----:B------:R-:W1:Y:S01]  /*14c0*/  LDCU UR15, c[0x0][0x38c] ;  /* 0x00007180ff0f77ac */ /* 0x000e620008000800 */
[----:B------:R-:W2:Y:S01]  /*14d0*/  LDC R9, c[0x0][0x370] ;  /* 0x0000dc00ff097b82 */ /* 0x000ea20000000800 */
[----:B------:R-:W-:Y:S01]  /*14e0*/  PLOP3.LUT P1, PT, PT, PT, UP2, 0x80, 0x8 ;  /* 0x000000000008781c */ /* 0x000fe20003f2f028 */
[----:B------:R-:W-:Y:S01]  /*14f0*/  IMAD.MOV.U32 R15, RZ, RZ, 0x1 ;  /* 0x00000001ff0f7424 */ /* 0x000fe200078e00ff */
[----:B------:R-:W-:Y:S01]  /*1500*/  ISETP.EQ.OR P4, PT, R0, RZ, P5 ;  /* 0x000000ff0000720c */ /* 0x000fe20002f82670 */
[----:B------:R-:W-:Y:S01]  /*1510*/  IMAD.MOV.U32 R14, RZ, RZ, RZ ;  /* 0x000000ffff0e7224 */ /* 0x000fe200078e00ff */
[----:B------:R-:W-:Y:S02]  /*1520*/  PLOP3.LUT P1, PT, P1, PT, PT, 0x8, 0x80 ;  /* 0x000000000080781c */ /* 0x000fe40000f2e170 */
[----:B------:R-:W-:Y:S01]  /*1530*/  CS2R R12, SRZ ;  /* 0x00000000000c7805 */ /* 0x000fe2000001ff00 */
[----:B------:R-:W-:Y:S01]  /*1540*/  IMAD.MOV.U32 R10, RZ, RZ, 0x1 ;  /* 0x00000001ff0a7424 */ /* 0x000fe200078e00ff */
[----:B------:R-:W4:Y:S01]  /*1550*/  LDC R8, c[0x0][0x374] ;  /* 0x0000dd00ff087b82 */ /* 0x000f220000000800 */
[----:B------:R-:W2:Y:S01]  /*1560*/  LDCU.64 UR24, c[0x0][0x348] ;  /* 0x00006900ff1877ac */ /* 0x000ea20008000a00 */
[----:B------:R-:W-:Y:S01]  /*1570*/  UMOV UR13, URZ ;  /* 0x000000ff000d7c82 */ /* 0x000fe20008000000 */
[----:B-1----:R-:W-:-:S04]  /*1580*/  UIADD3 UR5, UPT, UPT, UR15, 0x3f, URZ ;  /* 0x0000003f0f057890 */ /* 0x002fc8000fffe0ff */
[----:B------:R-:W-:-:S04]  /*1590*/  USHF.R.S32.HI UR4, URZ, 0x1f, UR5 ;  /* 0x0000001fff047899 */ /* 0x000fc80008011405 */
[----:B------:R-:W-:-:S04]  /*15a0*/  ULEA.HI UR4, UR4, UR5, URZ, 0x6 ;  /* 0x0000000504047291 */ /* 0x000fc8000f8f30ff */
[----:B------:R-:W-:Y:S02]  /*15b0*/  USHF.R.S32.HI UR22, URZ, 0x6, UR4 ;  /* 0x00000006ff167899 */ /* 0x000fe40008011404 */
[----:B------:R-:W-:Y:S02]  /*15c0*/  UIADD3 UR4, UPT, UPT, UR15, -0x1, URZ ;  /* 0xffffffff0f047890 */ /* 0x000fe4000fffe0ff */
[----:B------:R-:W-:Y:S02]  /*15d0*/  UISETP.LT.U32.AND UP0, UPT, UR22, 0xf, UPT ;  /* 0x0000000f1600788c */ /* 0x000fe4000bf01070 */
[----:B------:R-:W-:Y:S02]  /*15e0*/  UISETP.GE.U32.AND UP1, UPT, UR4, -0x7f, UPT ;  /* 0xffffff810400788c */ /* 0x000fe4000bf26070 */
[----:B------:R-:W-:Y:S02]  /*15f0*/  USEL UR21, UR22, 0xf, UP0 ;  /* 0x0000000f16157887 */ /* 0x000fe40008000000 */
[----:B------:R-:W-:-:S02]  /*1600*/  UIADD3 UR15, UPT, UPT, UR15, 0x7e, URZ ;  /* 0x0000007e0f0f7890 */ /* 0x000fc4000fffe0ff */
[----:B------:R-:W-:Y:S02]  /*1610*/  UIADD3 UR7, UPT, UPT, UR21, -0x1, URZ ;  /* 0xffffffff15077890 */ /* 0x000fe4000fffe0ff */
[----:B------:R-:W-:-:S03]  /*1620*/  UIADD3 UR14, UPT, UPT, UR22, -UR21, URZ ;  /* 0x80000015160e7290 */ /* 0x000fc6000fffe0ff */
[----:B------:R-:W-:-:S04]  /*1630*/  @UP1 UIADD3 UR7, UPT, UPT, UR21, URZ, URZ ;  /* 0x000000ff15071290 */ /* 0x000fc8000fffe0ff */
[----:B--2---:R-:W-:-:S12]  /*1640*/  UIADD3 UR7, UPT, UPT, UR7, 0x1, URZ ;  /* 0x0000000107077890 */ /* 0x004fd8000fffe0ff */
.L_x_36:
[----:B------:R-:W-:Y:S01]  /*1650*/  UISETP.NE.AND UP0, UPT, UR37, URZ, UPT ;  /* 0x000000ff2500728c */ /* 0x000fe2000bf05270 */
[----:B------:R-:W1:Y:S08]  /*1660*/  S2UR UR37, SR_CgaCtaId ;  /* 0x00000000002579c3 */ /* 0x000e700000008800 */
[----:B------:R-:W-:Y:S05]  /*1670*/  BRA.U UP0, `(.L_x_19) ;  /* 0x0000000100347547 */ /* 0x000fea000b800000 */
[----:B------:R-:W2:Y:S01]  /*1680*/  S2R R2, SR_CgaCtaId ;  /* 0x0000000000027919 */ /* 0x000ea20000008800 */
[----:B------:R-:W-:-:S04]  /*1690*/  MOV R3, 0x400 ;  /* 0x0000040000037802 */ /* 0x000fc80000000f00 */
[----:B--2---:R-:W-:Y:S02]  /*16a0*/  LEA R3, R2, R3, 0x18 ;  /* 0x0000000302037211 */ /* 0x004fe400078ec0ff */
[----:B------:R-:W-:-:S03]  /*16b0*/  SHF.L.U32 R2, R10, 0x1f, RZ ;  /* 0x0000001f0a027819 */ /* 0x000fc600000006ff */
[----:B------:R-:W-:-:S04]  /*16c0*/  IMAD R3, R12, 0x8, R3 ;  /* 0x000000080c037824 */ /* 0x000fc800078e0203 */
[----:B------:R-:W2:Y:S02]  /*16d0*/  SYNCS.PHASECHK.TRANS64.TRYWAIT P0, [R3+URZ+0x180], R2 ;  /* 0x00018002030075a7 */ /* 0x000ea400080011ff */
[----:B--2---:R-:W-:Y:S05]  /*16e0*/  @!P0 BRA `(.L_x_20) ;  /* 0x0000006400088947 */ /* 0x004fea0003800000 */
.L_x_106:
[----:B------:R-:W-:Y:S01]  /*16f0*/  VIADD R12, R12, 0x1 ;  /* 0x000000010c0c7836 */ /* 0x000fe20000000000 */
[----:B------:R2:W-:Y:S04]  /*1700*/  SYNCS.ARRIVE.TRANS64.A1T0 RZ, [R3+URZ+0x170], RZ ;  /* 0x000170ff03ff79a7 */ /* 0x0005e800081000ff */
[----:B------:R-:W-:-:S04]  /*1710*/  ISETP.NE.AND P0, PT, R12, 0x2, PT ;  /* 0x000000020c00780c */ /* 0x000fc80003f05270 */
[----:B------:R-:W-:Y:S02]  /*1720*/  SEL R12, R12, RZ, P0 ;  /* 0x000000ff0c0c7207 */ /* 0x000fe40000000000 */
[----:B--2---:R-:W-:-:S04]  /*1730*/  SEL R3, RZ, 0x1, P0 ;  /* 0x00000001ff037807 */ /* 0x004fc80000000000 */
[----:B------:R-:W-:-:S07]  /*1740*/  LOP3.LUT R10, R10, R3, RZ, 0x3c, !PT ;  /* 0x000000030a0a7212 */ /* 0x000fce00078e3cff */
.L_x_19:
[----:B------:R-:W-:Y:S01]  /*1750*/  UMOV UR4, 0x400 ;  /* 0x0000040000047882 */ /* 0x000fe20000000000 */
[----:B------:R-:W-:Y:S01]  /*1760*/  SHF.L.U32 R2, R15, 0x1f, RZ ;  /* 0x0000001f0f027819 */ /* 0x000fe200000006ff */
[----:B-1----:R-:W-:Y:S01]  /*1770*/  ULEA UR4, UR37, UR4, 0x18 ;  /* 0x0000000425047291 */ /* 0x002fe2000f8ec0ff */
[----:B------:R-:W-:Y:S01]  /*1780*/  R2UR UR35, R201 ;  /* 0x00000000c92372ca */ /* 0x000fe200000e0000 */
[----:B------:R-:W-:Y:S01]  /*1790*/  UISETP.GE.U32.AND UP0, UPT, UR15, 0x7f, UPT ;  /* 0x0000007f0f00788c */ /* 0x000fe2000bf06070 */
[----:B------:R-:W-:Y:S01]  /*17a0*/  R2UR UR11, R191 ;  /* 0x00000000bf0b72ca */ /* 0x000fe200000e0000 */
[----:B------:R-:W-:Y:S01]  /*17b0*/  ULEA UR5, UR13, UR4, 0x3 ;  /* 0x000000040d057291 */ /* 0x000fe2000f8e18ff */
[----:B------:R-:W-:-:S08]  /*17c0*/  UMOV UR23, URZ ;  /* 0x000000ff00177c82 */ /* 0x000fd00008000000 */
[----:B------:R1:W2:Y:S01]  /*17d0*/  SYNCS.PHASECHK.TRANS64.TRYWAIT P0, [UR5+0x78], R2 ;  /* 0x00007802ff0075a7 */ /* 0x0002a20008001105 */
[----:B------:R-:W-:Y:S02]  /*17e0*/  USHF.L.U32 UR35, UR35, 0x7, URZ ;  /* 0x0000000723237899 */ /* 0x000fe400080006ff */
[----:B------:R-:W-:Y:S01]  /*17f0*/  UIMAD UR11, UR11, 0x50, URZ ;  /* 0x000000500b0b78a4 */ /* 0x000fe2000f8e02ff */
[----:B------:R-:W-:Y:S11]  /*1800*/  BRA.U !UP0, `(.L_x_21) ;  /* 0x0000000108a87547 */ /* 0x000ff6000b800000 */
[----:B------:R-:W-:Y:S01]  /*1810*/  UMOV UR16, URZ ;  /* 0x000000ff00107c82 */ /* 0x000fe20008000000 */
[----:B------:R-:W-:-:S05]  /*1820*/  UMOV UR6, UR13 ;  /* 0x0000000d00067c82 */ /* 0x000fca0008000000 */
.L_x_26:
[----:B--2---:R-:W-:Y:S01]  /*1830*/  @!P5 MOV R3, 0x3400 ;  /* 0x000034000003d802 */ /* 0x004fe20000000f00 */
[----:B-1----:R-:W-:Y:S01]  /*1840*/  ULEA UR33, UR6, UR4, 0x3 ;  /* 0x0000000406217291 */ /* 0x002fe2000f8e18ff */
[----:B--2---:R-:W-:Y:S11]  /*1850*/  @P0 BRA `(.L_x_22) ;  /* 0x00000000000c0947 */ /* 0x004ff60003800000 */
[----:B------:R-:W-:Y:S04]  /*1860*/  SHF.L.U32 R5, R15, 0x1f, RZ ;  /* 0x0000001f0f057819 */ /* 0x000fe800000006ff */
[----:B------:R-:W2:Y:S02]  /*1870*/  SYNCS.PHASECHK.TRANS64.TRYWAIT P0, [UR33+0x78], R5 ;  /* 0x00007805ff0075a7 */ /* 0x000ea40008001121 */
[----:B--2---:R-:W-:Y:S05]  /*1880*/  @!P0 BRA `(.L_x_23) ;  /* 0x0000006000b48947 */ /* 0x004fea0003800000 */
.L_x_22:
[----:B------:R2:W-:Y:S01]  /*1890*/  @!P5 SYNCS.ARRIVE.TRANS64 RZ, [UR33], R3 ;  /* 0x00000003ffffd9a7 */ /* 0x0005e20008000021 */
[----:B------:R-:W-:Y:S04]  /*18a0*/  BSSY.RECONVERGENT B0, `(.L_x_24) ;  /* 0x0000003000007945 */ /* 0x000fe80003800200 */
[----:B------:R-:W-:Y:S05]  /*18b0*/  @P4 BRA `(.L_x_25) ;  /* 0x0000000000044947 */ /* 0x000fea0003800000 */
[----:B------:R-:W-:Y:S05]  /*18c0*/  BPT.TRAP 0x1 ;  /* 0x000000040000795c */ /* 0x000fea0000300000 */
.L_x_25:
[----:B------:R-:W-:Y:S05]  /*18d0*/  BSYNC.RECONVERGENT B0 ;  /* 0x0000000000007941 */ /* 0x000fea0003800200 */
.L_x_24:
[----:B------:R-:W-:Y:S02]  /*18e0*/  UIADD3 UR13, UPT, UPT, UR6, 0x1, URZ ;  /* 0x00000001060d7890 */ /* 0x000fe4000fffe0ff */
[----:B------:R-:W-:Y:S02]  /*18f0*/  UIADD3 UR18, UP1, UPT, UR24, 0x80, URZ ;  /* 0x0000008018127890 */ /* 0x000fe4000ff3e0ff */
[----:B------:R-:W-:Y:S02]  /*1900*/  UISETP.NE.AND UP0, UPT, UR13, 0xf, UPT ;  /* 0x0000000f0d00788c */ /* 0x000fe4000bf05270 */
[----:B------:R-:W-:Y:S02]  /*1910*/  ULEA UR32, UR6, UR4, 0xd ;  /* 0x0000000406207291 */ /* 0x000fe4000f8e68ff */
[----:B------:R-:W-:Y:S02]  /*1920*/  USEL UR9, URZ, 0x1, UP0 ;  /* 0x00000001ff097887 */ /* 0x000fe40008000000 */
[----:B------:R-:W-:Y:S02]  /*1930*/  USEL UR13, UR13, URZ, UP0 ;  /* 0x000000ff0d0d7287 */ /* 0x000fe40008000000 */
[----:B------:R-:W-:Y:S02]  /*1940*/  USHF.L.U32 UR34, UR16, 0x6, URZ ;  /* 0x0000000610227899 */ /* 0x000fe400080006ff */
[----:B------:R-:W-:Y:S01]  /*1950*/  ULEA UR8, UR13, UR4, 0x3 ;  /* 0x000000040d087291 */ /* 0x000fe2000f8e18ff */
[----:B------:R-:W-:Y:S01]  /*1960*/  LOP3.LUT R15, R15, UR9, RZ, 0x3c, !PT ;  /* 0x000000090f0f7c12 */ /* 0x000fe2000f8e3cff */
[----:B------:R-:W-:Y:S02]  /*1970*/  UIADD3.X UR19, UPT, UPT, URZ, UR25, URZ, UP1, !UPT ;  /* 0x00000019ff137290 */ /* 0x000fe40008ffe4ff */
[----:B------:R-:W-:Y:S01]  /*1980*/  UIADD3 UR32, UPT, UPT, UR32, 0x5280, URZ ;  /* 0x0000528020207890 */ /* 0x000fe2000fffe0ff */
[----:B-1----:R-:W-:Y:S01]  /*1990*/  SHF.L.U32 R2, R15, 0x1f, RZ ;  /* 0x0000001f0f027819 */ /* 0x002fe200000006ff */
[----:B------:R-:W-:Y:S02]  /*19a0*/  UIMAD UR5, UR6, 0x1400, UR4 ;  /* 0x00001400060578a4 */ /* 0x000fe4000f8e0204 */
[----:B------:R-:W-:Y:S01]  /*19b0*/  UIADD3 UR26, UP0, UPT, UR24, 0x180, URZ ;  /* 0x00000180181a7890 */ /* 0x000fe2000ff1e0ff */
[----:B------:R1:W1:Y:S01]  /*19c0*/  SYNCS.PHASECHK.TRANS64.TRYWAIT P0, [UR8+0x78], R2 ;  /* 0x00007802ff0075a7 */ /* 0x0002620008001108 */
[----:B------:R-:W-:Y:S01]  /*19d0*/  UMOV UR28, 0x0 ;  /* 0x00000000001c7882 */ /* 0x000fe20000000000 */
[----:B------:R-:W-:Y:S01]  /*19e0*/  UMOV UR29, 0x10000000 ;  /* 0x10000000001d7882 */ /* 0x000fe20000000000 */
[----:B------:R-:W-:Y:S01]  /*19f0*/  UIADD3 UR8, UPT, UPT, UR5, 0x23280, URZ ;  /* 0x0002328005087890 */ /* 0x000fe2000fffe0ff */
[----:B------:R1:W-:Y:S01]  /*1a00*/  UTMALDG.3D [UR32], [UR18], desc[UR28] ;  /* 0x00001c20120075b4 */ /* 0x0003e20008011000 */
[----:B------:R-:W-:Y:S02]  /*1a10*/  UIADD3.X UR27, UPT, UPT, URZ, UR25, URZ, UP0, !UPT ;  /* 0x00000019ff1b7290 */ /* 0x000fe400087fe4ff */
[----:B------:R-:W-:Y:S01]  /*1a20*/  UIADD3 UR16, UPT, UPT, UR16, 0x1, URZ ;  /* 0x0000000110107890 */ /* 0x000fe2000fffe0ff */
[----:B------:R-:W-:Y:S01]  /*1a30*/  UMOV UR12, UR36 ;  /* 0x00000024000c7c82 */ /* 0x000fe20008000000 */
[----:B------:R-:W-:Y:S01]  /*1a40*/  UMOV UR9, UR33 ;  /* 0x0000002100097c82 */ /* 0x000fe20008000000 */
[----:B------:R-:W-:Y:S01]  /*1a50*/  UMOV UR10, UR34 ;  /* 0x00000022000a7c82 */ /* 0x000fe20008000000 */
[----:B------:R-:W-:Y:S03]  /*1a60*/  UISETP.NE.AND UP0, UPT, UR16, UR7, UPT ;  /* 0x000000071000728c */ /* 0x000fe6000bf05270 */
[----:B------:R1:W-:Y:S01]  /*1a70*/  UTMALDG.3D [UR8], [UR26], desc[UR28] ;  /* 0x00001c081a0075b4 */ /* 0x0003e20008011000 */
[----:B------:R-:W-:Y:S01]  /*1a80*/  UMOV UR23, UR7 ;  /* 0x0000000700177c82 */ /* 0x000fe20008000000 */
[----:B------:R-:W-:Y:S04]  /*1a90*/  UMOV UR6, UR13 ;  /* 0x0000000d00067c82 */ /* 0x000fe80008000000 */
[----:B------:R-:W-:Y:S05]  /*1aa0*/  BRA.U UP0, `(.L_x_26) ;  /* 0xfffffffd00607547 */ /* 0x000fea000b83ffff */
.L_x_21:
[----:B------:R-:W-:Y:S01]  /*1ab0*/  ULEA UR5, UR13, UR4, 0x3 ;  /* 0x000000040d057291 */ /* 0x000fe2000f8e18ff */
[----:B-1----:R-:W-:Y:S01]  /*1ac0*/  SHF.L.U32 R2, R15, 0x1f, RZ ;  /* 0x0000001f0f027819 */ /* 0x002fe200000006ff */
[----:B------:R-:W-:Y:S01]  /*1ad0*/  @!P1 SYNCS.ARRIVE.TRANS64.A1T0 RZ, [UR4+0x108], RZ ;  /* 0x000108ffffff99a7 */ /* 0x000fe20008100004 */
[----:B------:R-:W-:-:S06]  /*1ae0*/  UISETP.GT.AND UP0, UPT, UR22, UR21, UPT ;  /* 0x000000151600728c */ /* 0x000fcc000bf04270 */
[----:B--2---:R1:W2:Y:S03]  /*1af0*/  SYNCS.PHASECHK.TRANS64.TRYWAIT P0, [UR5+0x78], R2 ;  /* 0x00007802ff0075a7 */ /* 0x0042a60008001105 */
[----:B------:R-:W-:Y:S05]  /*1b00*/  BRA.U !UP0, `(.L_x_27) ;  /* 0x0000000108ac7547 */ /* 0x000fea000b800000 */
[----:B------:R-:W-:Y:S01]  /*1b10*/  UIADD3 UR26, UPT, UPT, UR14, UR23, URZ ;  /* 0x000000170e1a7290 */ /* 0x000fe2000fffe0ff */
[----:B------:R-:W-:-:S11]  /*1b20*/  UMOV UR6, UR13 ;  /* 0x0000000d00067c82 */ /* 0x000fd60008000000 */
.L_x_32:
[----:B--2---:R-:W-:Y:S01]  /*1b30*/  @!P5 MOV R3, 0x3400 ;  /* 0x000034000003d802 */ /* 0x004fe20000000f00 */
[----:B-1----:R-:W-:Y:S01]  /*1b40*/  ULEA UR17, UR6, UR4, 0x3 ;  /* 0x0000000406117291 */ /* 0x002fe2000f8e18ff */
[----:B--2---:R-:W-:Y:S11]  /*1b50*/  @P0 BRA `(.L_x_28) ;  /* 0x00000000000c0947 */ /* 0x004ff60003800000 */
[----:B------:R-:W-:Y:S04]  /*1b60*/  SHF.L.U32 R5, R15, 0x1f, RZ ;  /* 0x0000001f0f057819 */ /* 0x000fe800000006ff */
[----:B------:R-:W2:Y:S02]  /*1b70*/  SYNCS.PHASECHK.TRANS64.TRYWAIT P0, [UR17+0x78], R5 ;  /* 0x00007805ff0075a7 */ /* 0x000ea40008001111 */
[----:B--2---:R-:W-:Y:S05]  /*1b80*/  @!P0 BRA `(.L_x_29) ;  /* 0x00000060000c8947 */ /* 0x004fea0003800000 */
.L_x_28:
[----:B------:R2:W-:Y:S01]  /*1b90*/  @!P5 SYNCS.ARRIVE.TRANS64 RZ, [UR17], R3 ;  /* 0x00000003ffffd9a7 */ /* 0x0005e20008000011 */
[----:B------:R-:W-:Y:S04]  /*1ba0*/  BSSY.RECONVERGENT B0, `(.L_x_30) ;  /* 0x0000003000007945 */ /* 0x000fe80003800200 */
[----:B------:R-:W-:Y:S05]  /*1bb0*/  @P4 BRA `(.L_x_31) ;  /* 0x0000000000044947 */ /* 0x000fea0003800000 */
[----:B------:R-:W-:Y:S05]  /*1bc0*/  BPT.TRAP 0x1 ;  /* 0x000000040000795c */ /* 0x000fea0000300000 */
.L_x_31:
[----:B------:R-:W-:Y:S05]  /*1bd0*/  BSYNC.RECONVERGENT B0 ;  /* 0x0000000000007941 */ /* 0x000fea0003800200 */
.L_x_30:
[----:B------:R-:W-:Y:S02]  /*1be0*/  UIADD3 UR13, UPT, UPT, UR6, 0x1, URZ ;  /* 0x00000001060d7890 */ /* 0x000fe4000fffe0ff */
[----:B------:R-:W-:Y:S02]  /*1bf0*/  ULEA UR16, UR6, UR4, 0xd ;  /* 0x0000000406107291 */ /* 0x000fe4000f8e68ff */
[----:B------:R-:W-:Y:S02]  /*1c00*/  UISETP.NE.AND UP0, UPT, UR13, 0xf, UPT ;  /* 0x0000000f0d00788c */ /* 0x000fe4000bf05270 */
[----:B------:R-:W-:Y:S02]  /*1c10*/  UIADD3 UR32, UP1, UPT, UR24, 0x80, URZ ;  /* 0x0000008018207890 */ /* 0x000fe4000ff3e0ff */
[----:B------:R-:W-:Y:S02]  /*1c20*/  USEL UR9, URZ, 0x1, UP0 ;  /* 0x00000001ff097887 */ /* 0x000fe40008000000 */
[----:B------:R-:W-:Y:S02]  /*1c30*/  USEL UR13, UR13, URZ, UP0 ;  /* 0x000000ff0d0d7287 */ /* 0x000fe40008000000 */
[----:B------:R-:W-:Y:S02]  /*1c40*/  USHF.L.U32 UR18, UR23, 0x6, URZ ;  /* 0x0000000617127899 */ /* 0x000fe400080006ff */
[----:B------:R-:W-:Y:S01]  /*1c50*/  ULEA UR8, UR13, UR4, 0x3 ;  /* 0x000000040d087291 */ /* 0x000fe2000f8e18ff */
[----:B------:R-:W-:Y:S01]  /*1c60*/  LOP3.LUT R15, R15, UR9, RZ, 0x3c, !PT ;  /* 0x000000090f0f7c12 */ /* 0x000fe2000f8e3cff */
[----:B------:R-:W-:Y:S02]  /*1c70*/  UIADD3 UR16, UPT, UPT, UR16, 0x5280, URZ ;  /* 0x0000528010107890 */ /* 0x000fe4000fffe0ff */
[----:B------:R-:W-:Y:S01]  /*1c80*/  UIADD3.X UR33, UPT, UPT, URZ, UR25, URZ, UP1, !UPT ;  /* 0x00000019ff217290 */ /* 0x000fe20008ffe4ff */
[----:B-1----:R-:W-:Y:S01]  /*1c90*/  SHF.L.U32 R2, R15, 0x1f, RZ ;  /* 0x0000001f0f027819 */ /* 0x002fe200000006ff */
[----:B------:R-:W-:Y:S02]  /*1ca0*/  UIMAD UR5, UR6, 0x1400, UR4 ;  /* 0x00001400060578a4 */ /* 0x000fe4000f8e0204 */
[----:B------:R-:W-:Y:S01]  /*1cb0*/  UIADD3 UR30, UP0, UPT, UR24, 0x180, URZ ;  /* 0x00000180181e7890 */ /* 0x000fe2000ff1e0ff */
[----:B------:R1:W1:Y:S01]  /*1cc0*/  SYNCS.PHASECHK.TRANS64.TRYWAIT P0, [UR8+0x78], R2 ;  /* 0x00007802ff0075a7 */ /* 0x0002620008001108 */
[----:B------:R-:W-:Y:S01]  /*1cd0*/  UIADD3 UR8, UPT, UPT, UR5, 0x23280, URZ ;  /* 0x0002328005087890 */ /* 0x000fe2000fffe0ff */
[----:B------:R-:W-:Y:S01]  /*1ce0*/  UMOV UR28, 0x0 ;  /* 0x00000000001c7882 */ /* 0x000fe20000000000 */
[----:B------:R-:W-:Y:S01]  /*1cf0*/  UMOV UR29, 0x10000000 ;  /* 0x10000000001d7882 */ /* 0x000fe20000000000 */
[----:B------:R-:W-:Y:S01]  /*1d00*/  UMOV UR19, UR35 ;  /* 0x0000002300137c82 */ /* 0x000fe20008000000 */
[----:B------:R-:W-:Y:S01]  /*1d10*/  UMOV UR20, UR36 ;  /* 0x0000002400147c82 */ /* 0x000fe20008000000 */
[----:B------:R-:W-:Y:S01]  /*1d20*/  UIADD3.X UR31, UPT, UPT, URZ, UR25, URZ, UP0, !UPT ;  /* 0x00000019ff1f7290 */ /* 0x000fe200087fe4ff */
[----:B------:R1:W-:Y:S01]  /*1d30*/  UTMALDG.3D [UR16], [UR32], desc[UR28] ;  /* 0x00001c10200075b4 */ /* 0x0003e20008011000 */
[----:B------:R-:W-:Y:S01]  /*1d40*/  UIADD3 UR23, UPT, UPT, UR23, 0x1, URZ ;  /* 0x0000000117177890 */ /* 0x000fe2000fffe0ff */
[----:B------:R-:W-:Y:S01]  /*1d50*/  UMOV UR12, UR36 ;  /* 0x00000024000c7c82 */ /* 0x000fe20008000000 */
[----:B------:R-:W-:Y:S01]  /*1d60*/  UMOV UR9, UR17 ;  /* 0x0000001100097c82 */ /* 0x000fe20008000000 */
[----:B------:R-:W-:Y:S01]  /*1d70*/  UMOV UR10, UR18 ;  /* 0x00000012000a7c82 */ /* 0x000fe20008000000 */
[----:B------:R-:W-:Y:S03]  /*1d80*/  UISETP.NE.AND UP0, UPT, UR23, UR26, UPT ;  /* 0x0000001a1700728c */ /* 0x000fe6000bf05270 */
[----:B------:R1:W-:Y:S01]  /*1d90*/  UTMALDG.3D [UR8], [UR30], desc[UR28] ;  /* 0x00001c081e0075b4 */ /* 0x0003e20008011000 */
[----:B------:R-:W-:Y:S05]  /*1da0*/  UMOV UR6, UR13 ;  /* 0x0000000d00067c82 */ /* 0x000fea0008000000 */
[----:B------:R-:W-:Y:S05]  /*1db0*/  BRA.U UP0, `(.L_x_32) ;  /* 0xfffffffd005c7547 */ /* 0x000fea000b83ffff */
.L_x_27:
[C---:B-1----:R-:W-:Y:S01]  /*1dc0*/  LEA R2, R14.reuse, UR4, 0x3 ;  /* 0x000000040e027c11 */ /* 0x042fe2000f8e18ff */
[----:B------:R-:W-:Y:S01]  /*1dd0*/  NOP ;  /* 0x0000000000007918 */ /* 0x000fe20000000000 */
[----:B--2---:R-:W-:Y:S02]  /*1de0*/  SHF.L.U32 R3, R13, 0x1f, RZ ;  /* 0x0000001f0d037819 */ /* 0x004fe400000006ff */
[----:B------:R-:W-:Y:S02]  /*1df0*/  LEA R4, R14, UR4, 0x4 ;  /* 0x000000040e047c11 */ /* 0x000fe4000f8e20ff */
[----:B------:R-:W1:Y:S02]  /*1e00*/  SYNCS.PHASECHK.TRANS64.TRYWAIT P0, [R2+URZ+0x110], R3 ;  /* 0x00011003020075a7 */ /* 0x000e6400080011ff */
[----:B-1----:R-:W-:Y:S05]  /*1e10*/  @!P0 BRA `(.L_x_33) ;  /* 0x0000005c00808947 */ /* 0x002fea0003800000 */
.L_x_109:
[----:B------:R-:W2:Y:S01]  /*1e20*/  LDS.128 R4, [R4+0x1a0] ;  /* 0x0001a00004047984 */ /* 0x000ea20000000c00 */
[----:B---3--:R-:W-:Y:S01]  /*1e30*/  ISETP.GE.AND P0, PT, R92, 0x1, PT ;  /* 0x000000015c00780c */ /* 0x008fe20003f06270 */
[----:B-1----:R-:W-:Y:S01]  /*1e40*/  VIADD R2, R2, 0x120 ;  /* 0x0000012002027836 */ /* 0x002fe20000000000 */
[----:B------:R-:W-:Y:S01]  /*1e50*/  @!PT LDS RZ, [RZ] ;  /* 0x00000000fffff984 */ /* 0x000fe20000000800 */
[----:B------:R-:W-:Y:S01]  /*1e60*/  @!PT LDS RZ, [RZ] ;  /* 0x00000000fffff984 */ /* 0x000fe20000000800 */
[----:B------:R-:W-:Y:S01]  /*1e70*/  @!PT LDS RZ, [RZ] ;  /* 0x00000000fffff984 */ /* 0x000fe20000000800 */
[----:B------:R-:W-:Y:S01]  /*1e80*/  @!PT LDS RZ, [RZ] ;  /* 0x00000000fffff984 */ /* 0x000fe20000000800 */
[----:B------:R1:W-:Y:S06]  /*1e90*/  MEMBAR.ALL.CTA ;  /* 0x0000000000007992 */ /* 0x0003ec0000008000 */
[----:B-1----:R-:W1:Y:S01]  /*1ea0*/  FENCE.VIEW.ASYNC.S ;  /* 0x00000000000073c6 */ /* 0x002e620000000000 */
[----:B------:R-:W-:-:S04]  /*1eb0*/  PRMT R2, RZ, 0x654, R2 ;  /* 0x00000654ff027816 */ /* 0x000fc80000000002 */
[----:B-1----:R1:W-:Y:S01]  /*1ec0*/  SYNCS.ARRIVE.TRANS64.RED.A1T0 RZ, [R2+URZ], RZ ;  /* 0x000000ff02ff79a7 */ /* 0x0023e200081004ff */
[----:B--2---:R-:W-:-:S13]  /*1ed0*/  LOP3.LUT P2, RZ, R6, 0x1, RZ, 0xc0, !PT ;  /* 0x0000000106ff7812 */ /* 0x004fda000784c0ff */
[----:B------:R-:W-:Y:S01]  /*1ee0*/  @P2 SHF.R.U32.HI R3, RZ, 0x10, R5 ;  /* 0x00000010ff032819 */ /* 0x000fe20000011605 */
[----:B------:R-:W-:Y:S01]  /*1ef0*/  VOTEU.ANY UP0, P2 ;  /* 0x0000000000ff7886 */ /* 0x000fe20001000100 */
[----:B------:R-:W-:Y:S02]  /*1f00*/  @P2 MOV R11, R4 ;  /* 0x00000004000b2202 */ /* 0x000fe40000000f00 */
[----:B------:R-:W-:Y:S02]  /*1f10*/  @P2 R2UR.BROADCAST UR5, R3 ;  /* 0x00000000030522ca */ /* 0x000fe400008e0000 */
[----:B------:R-:W-:-:S11]  /*1f20*/  @P2 LOP3.LUT R0, R5, 0xffff, RZ, 0xc0, !PT ;  /* 0x0000ffff05002812 */ /* 0x000fd600078ec0ff */
[----:B------:R-:W-:Y:S01]  /*1f30*/  @UP0 UMOV UR36, UR5 ;  /* 0x0000000500240c82 */ /* 0x000fe20008000000 */
[----:B-1----:R-:W-:Y:S05]  /*1f40*/  @!P0 BRA `(.L_x_34) ;  /* 0x0000000000b88947 */ /* 0x002fea0003800000 */
[----:B------:R-:W4:Y:S01]  /*1f50*/  LDC.64 R4, c[0x0][0xb18] ;  /* 0x0002c600ff047b82 */ /* 0x000f220000000a00 */
[----:B------:R-:W-:-:S07]  /*1f60*/  ISETP.NE.AND P3, PT, R92, 0x1, PT ;  /* 0x000000015c00780c */ /* 0x000fce0003f65270 */
[----:B------:R-:W1:Y:S08]  /*1f70*/  LDC.64 R6, c[0x0][0xb10] ;  /* 0x0002c400ff067b82 */ /* 0x000e700000000a00 */
[----:B------:R-:W2:Y:S08]  /*1f80*/  LDC R16, c[0x0][0xb20] ;  /* 0x0002c800ff107b82 */ /* 0x000eb00000000800 */
[----:B------:R-:W3:Y:S01]  /*1f90*/  LDC R18, c[0x0][0xb0c] ;  /* 0x0002c300ff127b82 */ /* 0x000ee20000000800 */
[----:B----4-:R-:W-:Y:S01]  /*1fa0*/  IMAD.HI.U32 R17, R8, R5, RZ ;  /* 0x0000000508117227 */ /* 0x010fe200078e00ff */
[----:B------:R-:W-:-:S03]  /*1fb0*/  ISETP.NE.AND P0, PT, R4, 0x1, PT ;  /* 0x000000010400780c */ /* 0x000fc60003f05270 */
[----:B------:R-:W-:-:S03]  /*1fc0*/  IMAD.HI.U32 R5, R0, R5, RZ ;  /* 0x0000000500057227 */ /* 0x000fc600078e00ff */
[----:B------:R-:W4:Y:S01]  /*1fd0*/  LDC.64 R2, c[0x0][0xb28] ;  /* 0x0002ca00ff027b82 */ /* 0x000f220000000a00 */
[----:B-1----:R-:W-:-:S04]  /*1fe0*/  IMAD.HI.U32 R20, R9, R6, RZ ;  /* 0x0000000609147227 */ /* 0x002fc800078e00ff */
[----:B------:R-:W-:Y:S01]  /*1ff0*/  IMAD.HI.U32 R22, R11, R6, RZ ;  /* 0x000000060b167227 */ /* 0x000fe200078e00ff */
[----:B------:R-:W-:Y:S02]  /*2000*/  SHF.R.U32.HI R20, RZ, R7, R20 ;  /* 0x00000007ff147219 */ /* 0x000fe40000011614 */
[-C--:B--2---:R-:W-:Y:S02]  /*2010*/  SHF.R.U32.HI R17, RZ, R16.reuse, R17 ;  /* 0x00000010ff117219 */ /* 0x084fe40000011611 */
[----:B------:R-:W-:Y:S02]  /*2020*/  SHF.R.U32.HI R5, RZ, R16, R5 ;  /* 0x00000010ff057219 */ /* 0x000fe40000011605 */
[----:B------:R-:W-:Y:S02]  /*2030*/  SEL R17, R8, R17, !P0 ;  /* 0x0000001108117207 */ /* 0x000fe40004000000 */
[----:B------:R-:W-:Y:S02]  /*2040*/  SHF.R.U32.HI R22, RZ, R7, R22 ;  /* 0x00000007ff167219 */ /* 0x000fe40000011616 */
[----:B---3--:R-:W-:-:S02]  /*2050*/  ISETP.NE.AND P1, PT, R18, 0x1, PT ;  /* 0x000000011200780c */ /* 0x008fc40003f25270 */
[----:B------:R-:W-:Y:S02]  /*2060*/  SEL R5, R0, R5, !P0 ;  /* 0x0000000500057207 */ /* 0x000fe40004000000 */
[----:B------:R-:W-:Y:S02]  /*2070*/  SEL R19, R9, R20, !P1 ;  /* 0x0000001409137207 */ /* 0x000fe40004800000 */
[----:B------:R-:W-:Y:S01]  /*2080*/  SEL R7, R11, R22, !P1 ;  /* 0x000000160b077207 */ /* 0x000fe20004800000 */
[----:B----4-:R-:W-:-:S04]  /*2090*/  IMAD.HI.U32 R20, R17, R2, RZ ;  /* 0x0000000211147227 */ /* 0x010fc800078e00ff */
[----:B------:R-:W-:Y:S01]  /*20a0*/  IMAD.HI.U32 R6, R19, R2, RZ ;  /* 0x0000000213067227 */ /* 0x000fe200078e00ff */
[----:B------:R-:W-:-:S04]  /*20b0*/  @P3 SHF.R.U32.HI R17, RZ, R3, R20 ;  /* 0x00000003ff113219 */ /* 0x000fc80000011614 */
[----:B------:R-:W-:Y:S01]  /*20c0*/  @P3 SHF.R.U32.HI R19, RZ, R3, R6 ;  /* 0x00000003ff133219 */ /* 0x000fe20000011606 */
[----:B------:R-:W-:-:S04]  /*20d0*/  IMAD R17, R92, R17, RZ ;  /* 0x000000115c117224 */ /* 0x000fc800078e02ff */
[----:B------:R-:W-:Y:S01]  /*20e0*/  IMAD R6, R92, R19, RZ ;  /* 0x000000135c067224 */ /* 0x000fe200078e02ff */
[C---:B------:R-:W-:Y:S02]  /*20f0*/  ISETP.GE.AND P0, PT, R5.reuse, R17, PT ;  /* 0x000000110500720c */ /* 0x040fe40003f06270 */
[----:B------:R-:W-:Y:S02]  /*2100*/  IADD3 R17, PT, PT, -R5, RZ, RZ ;  /* 0x000000ff05117210 */ /* 0x000fe40007ffe1ff */
[----:B------:R-:W-:Y:S01]  /*2110*/  ISETP.GE.OR P0, PT, R7, R6, P0 ;  /* 0x000000060700720c */ /* 0x000fe20000706670 */
[----:B------:R-:W-:-:S04]  /*2120*/  IMAD.HI.U32 R6, R5, R2, RZ ;  /* 0x0000000205067227 */ /* 0x000fc800078e00ff */
[----:B------:R-:W-:Y:S01]  /*2130*/  IMAD R0, R4, R17, R0 ;  /* 0x0000001104007224 */ /* 0x000fe200078e0200 */
[----:B------:R-:W-:-:S04]  /*2140*/  SHF.R.U32.HI R6, RZ, R3, R6 ;  /* 0x00000003ff067219 */ /* 0x000fc80000011606 */
[----:B------:R-:W-:-:S03]  /*2150*/  SEL R6, R5, R6, !P3 ;  /* 0x0000000605067207 */ /* 0x000fc60005800000 */
[----:B------:R-:W-:-:S04]  /*2160*/  @!P0 IMAD.HI.U32 R16, R7, R2, RZ ;  /* 0x0000000207108227 */ /* 0x000fc800078e00ff */
[----:B------:R-:W-:Y:S01]  /*2170*/  IMAD.MOV R2, RZ, RZ, -R6 ;  /* 0x000000ffff027224 */ /* 0x000fe200078e0a06 */
[----:B------:R-:W-:-:S03]  /*2180*/  @!P0 SHF.R.U32.HI R16, RZ, R3, R16 ;  /* 0x00000003ff108219 */ /* 0x000fc60000011610 */
[----:B------:R-:W-:Y:S01]  /*2190*/  IMAD R2, R92, R2, R5 ;  /* 0x000000025c027224 */ /* 0x000fe200078e0205 */
[----:B------:R-:W-:-:S05]  /*21a0*/  @!P0 SEL R3, R7, R16, !P3 ;  /* 0x0000001007038207 */ /* 0x000fca0005800000 */
[--C-:B------:R-:W-:Y:S02]  /*21b0*/  @!P0 IMAD.IADD R6, R6, 0x1, -R3.reuse ;  /* 0x0000000106068824 */ /* 0x100fe400078e0a03 */
[----:B------:R-:W-:Y:S01]  /*21c0*/  @!P0 IMAD R3, R2, R19, R3 ;  /* 0x0000001302038224 */ /* 0x000fe200078e0203 */
[----:B------:R-:W-:Y:S01]  /*21d0*/  IADD3 R2, PT, PT, -R7, RZ, RZ ;  /* 0x000000ff07027210 */ /* 0x000fe20007ffe1ff */
[----:B------:R-:W-:Y:S02]  /*21e0*/  @!P0 IMAD R5, R92, R6, R7 ;  /* 0x000000065c058224 */ /* 0x000fe400078e0207 */
[----:B------:R-:W-:Y:S02]  /*21f0*/  @!P0 IMAD.MOV.U32 R7, RZ, RZ, R3 ;  /* 0x000000ffff078224 */ /* 0x000fe400078e0003 */
[----:B------:R-:W-:Y:S02]  /*2200*/  IMAD R2, R18, R2, R11 ;  /* 0x0000000212027224 */ /* 0x000fe400078e020b */
[----:B------:R-:W-:-:S02]  /*2210*/  IMAD R0, R5, R4, R0 ;  /* 0x0000000405007224 */ /* 0x000fc400078e0200 */
[----:B------:R-:W-:Y:S02]  /*2220*/  IMAD R11, R7, R18, R2 ;  /* 0x00000012070b7224 */ /* 0x000fe400078e0202 */
.L_x_34:
[----:B------:R-:W1:Y:S02]  /*2230*/  LDCU UR5, c[0x0][0xb30] ;  /* 0x00016600ff0577ac */ /* 0x000e640008000800 */
[----:B-1----:R-:W-:-:S09]  /*2240*/  UISETP.NE.AND UP0, UPT, UR5, 0x1, UPT ;  /* 0x000000010500788c */ /* 0x002fd2000bf05270 */
[----:B------:R-:W-:Y:S05]  /*2250*/  BRA.U UP0, `(.L_x_35) ;  /* 0x0000000100407547 */ /* 0x000fea000b800000 */
[----:B------:R-:W1:Y:S08]  /*2260*/  LDC.64 R4, c[0x0][0xb10] ;  /* 0x0002c400ff047b82 */ /* 0x000e700000000a00 */
[----:B------:R-:W2:Y:S08]  /*2270*/  LDC.64 R2, c[0x0][0xb18] ;  /* 0x0002c600ff027b82 */ /* 0x000eb00000000a00 */
[----:B------:R-:W3:Y:S08]  /*2280*/  LDC R6, c[0x0][0xb20] ;  /* 0x0002c800ff067b82 */ /* 0x000ef00000000800 */
[----:B------:R-:W4:Y:S01]  /*2290*/  LDC R16, c[0x0][0xb0c] ;  /* 0x0002c300ff107b82 */ /* 0x000f220000000800 */
[----:B-1----:R-:W-:-:S05]  /*22a0*/  IMAD.HI.U32 R4, R11, R4, RZ ;  /* 0x000000040b047227 */ /* 0x002fca00078e00ff */
[----:B------:R-:W-:Y:S01]  /*22b0*/  SHF.R.U32.HI R4, RZ, R5, R4 ;  /* 0x00000005ff047219 */ /* 0x000fe20000011604 */
[----:B--2---:R-:W-:Y:S01]  /*22c0*/  IMAD.HI.U32 R3, R0, R3, RZ ;  /* 0x0000000300037227 */ /* 0x004fe200078e00ff */
[----:B------:R-:W-:-:S04]  /*22d0*/  ISETP.NE.AND P0, PT, R2, 0x1, PT ;  /* 0x000000010200780c */ /* 0x000fc80003f05270 */
[----:B---3--:R-:W-:-:S04]  /*22e0*/  SHF.R.U32.HI R3, RZ, R6, R3 ;  /* 0x00000006ff037219 */ /* 0x008fc80000011603 */
[----:B------:R-:W-:Y:S02]  /*22f0*/  SEL R3, R0, R3, !P0 ;  /* 0x0000000300037207 */ /* 0x000fe40004000000 */
[----:B----4-:R-:W-:-:S04]  /*2300*/  ISETP.NE.AND P1, PT, R16, 0x1, PT ;  /* 0x000000011000780c */ /* 0x010fc80003f25270 */
[----:B------:R-:W-:-:S05]  /*2310*/  SEL R4, R11, R4, !P1 ;  /* 0x000000040b047207 */ /* 0x000fca0004800000 */
[----:B------:R-:W-:Y:S02]  /*2320*/  IMAD.IADD R5, R3, 0x1, -R4 ;  /* 0x0000000103057824 */ /* 0x000fe400078e0a04 */
[----:B------:R-:W-:Y:S02]  /*2330*/  IMAD.IADD R3, R4, 0x1, -R3 ;  /* 0x0000000104037824 */ /* 0x000fe400078e0a03 */
[----:B------:R-:W-:Y:S02]  /*2340*/  IMAD R11, R5, R16, R11 ;  /* 0x00000010050b7224 */ /* 0x000fe400078e020b */
[----:B------:R-:W-:-:S07]  /*2350*/  IMAD R0, R3, R2, R0 ;  /* 0x0000000203007224 */ /* 0x000fce00078e0200 */
.L_x_35:
[----:B------:R-:W-:Y:S01]  /*2360*/  VIADD R14, R14, 0x1 ;  /* 0x000000010e0e7836 */ /* 0x000fe20000000000 */
[----:B------:R-:W-:Y:S01]  /*2370*/  PLOP3.LUT P1, PT, PT, PT, PT, 0x80, 0x8 ;  /* 0x000000000008781c */ /* 0x000fe20003f2f070 */
[----:B------:R-:W-:Y:S02]  /*2380*/  IMAD.IADD R201, R11, 0x1, R190 ;  /* 0x000000010bc97824 */ /* 0x000fe400078e02be */
[----:B------:R-:W-:Y:S01]  /*2390*/  IMAD.IADD R191, R0, 0x1, R179 ;  /* 0x0000000100bf7824 */ /* 0x000fe200078e02b3 */
[----:B------:R-:W-:-:S04]  /*23a0*/  ISETP.NE.AND P0, PT, R14, 0x2, PT ;  /* 0x000000020e00780c */ /* 0x000fc80003f05270 */
[----:B------:R-:W-:Y:S02]  /*23b0*/  SEL R2, RZ, 0x1, P0 ;  /* 0x00000001ff027807 */ /* 0x000fe40000000000 */
[----:B------:R-:W-:Y:S02]  /*23c0*/  SEL R14, R14, RZ, P0 ;  /* 0x000000ff0e0e7207 */ /* 0x000fe40000000000 */
[----:B------:R-:W-:Y:S01]  /*23d0*/  LOP3.LUT R13, R13, R2, RZ, 0x3c, !PT ;  /* 0x000000020d0d7212 */ /* 0x000fe200078e3cff */
[----:B------:R-:W-:Y:S06]  /*23e0*/  @P2 BRA `(.L_x_36) ;  /* 0xfffffff000982947 */ /* 0x000fec000383ffff */
[----:B------:R-:W-:Y:S01]  /*23f0*/  UIADD3 UR4, UPT, UPT, UR4, 0x78, URZ ;  /* 0x0000007804047890 */ /* 0x000fe2000fffe0ff */
[----:B------:R-:W-:-:S03]  /*2400*/  SHF.L.U32 R3, R15, 0x1f, RZ ;  /* 0x0000001f0f037819 */ /* 0x000fc600000006ff */
[----:B------:R-:W-:-:S09]  /*2410*/  ULEA UR5, UR13, UR4, 0x3 ;  /* 0x000000040d057291 */ /* 0x000fd2000f8e18ff */
[----:B------:R-:W1:Y:S02]  /*2420*/  SYNCS.PHASECHK.TRANS64.TRYWAIT P0, [UR5], R3 ;  /* 0x00000003ff0075a7 */ /* 0x000e640008001105 */
[----:B-1----:R-:W-:Y:S05]  /*2430*/  @!P0 BRA `(.L_x_37) ;  /* 0x00000058000c8947 */ /* 0x002fea0003800000 */
.L_x_111:
[----:B------:R-:W-:-:S04]  /*2440*/  UIADD3 UR6, UPT, UPT, UR13, 0x1, URZ ;  /* 0x000000010d067890 */ /* 0x000fc8000fffe0ff */
[----:B------:R-:W-:-:S04]  /*2450*/  UISETP.NE.AND UP0, UPT, UR6, 0xf, UPT ;  /* 0x0000000f0600788c */ /* 0x000fc8000bf05270 */
[----:B------:R-:W-:Y:S02]  /*2460*/  USEL UR7, URZ, 0x1, UP0 ;  /* 0x00000001ff077887 */ /* 0x000fe40008000000 */
[----:B------:R-:W-:-:S04]  /*2470*/  USEL UR6, UR6, URZ, UP0 ;  /* 0x000000ff06067287 */ /* 0x000fc80008000000 */
[----:B------:R-:W-:Y:S01]  /*2480*/  ULEA UR5, UR6, UR4, 0x3 ;  /* 0x0000000406057291 */ /* 0x000fe2000f8e18ff */
[----:B------:R-:W-:-:S04]  /*2490*/  LOP3.LUT R2, R15, UR7, RZ, 0x3c, !PT ;  /* 0x000000070f027c12 */ /* 0x000fc8000f8e3cff */
[----:B-1----:R-:W-:-:S04]  /*24a0*/  SHF.L.U32 R3, R2, 0x1f, RZ ;  /* 0x0000001f02037819 */ /* 0x002fc800000006ff */
[----:B------:R-:W1:Y:S02]  /*24b0*/  SYNCS.PHASECHK.TRANS64.TRYWAIT P0, [UR5], R3 ;  /* 0x00000003ff0075a7 */ /* 0x000e640008001105 */
[----:B-1----:R-:W-:Y:S05]  /*24c0*/  @!P0 BRA `(.L_x_38) ;  /* 0x0000005800008947 */ /* 0x002fea0003800000 */
.L_x_113:
        /* <DEDUP_REMOVED lines=9> */
.L_x_115:
        /* <DEDUP_REMOVED lines=9> */
.L_x_117:
        /* <DEDUP_REMOVED lines=9> */
.L_x_119:
        /* <DEDUP_REMOVED lines=9> */
.L_x_121:
        /* <DEDUP_REMOVED lines=9> */
.L_x_123:
        /* <DEDUP_REMOVED lines=9> */
.L_x_125:
        /* <DEDUP_REMOVED lines=9> */
.L_x_127:
        /* <DEDUP_REMOVED lines=9> */
.L_x_129:
        /* <DEDUP_REMOVED lines=9> */
.L_x_131:
        /* <DEDUP_REMOVED lines=9> */
.L_x_133:
        /* <DEDUP_REMOVED lines=9> */
.L_x_135:
        /* <DEDUP_REMOVED lines=9> */
.L_x_137:
[----:B------:R-:W-:-:S04]  /*2b90*/  UIADD3 UR6, UPT, UPT, UR6, 0x1, URZ ;  /* 0x0000000106067890 */ /* 0x000fc8000fffe0ff */
[----:B------:R-:W-:-:S04]  /*2ba0*/  UISETP.NE.AND UP0, UPT, UR6, 0xf, UPT ;  /* 0x0000000f0600788c */ /* 0x000fc8000bf05270 */
[----:B------:R-:W-:Y:S02]  /*2bb0*/  USEL UR5, URZ, 0x1, UP0 ;  /* 0x00000001ff057887 */ /* 0x000fe40008000000 */
[----:B------:R-:W-:-:S04]  /*2bc0*/  USEL UR6, UR6, URZ, UP0 ;  /* 0x000000ff06067287 */ /* 0x000fc80008000000 */
[----:B------:R-:W-:Y:S01]  /*2bd0*/  ULEA UR6, UR6, UR4, 0x3 ;  /* 0x0000000406067291 */ /* 0x000fe2000f8e18ff */
[----:B-1----:R-:W-:-:S04]  /*2be0*/  LOP3.LUT R3, R2, UR5, RZ, 0x3c, !PT ;  /* 0x0000000502037c12 */ /* 0x002fc8000f8e3cff */
[----:B------:R-:W-:Y:S01]  /*2bf0*/  SHF.L.U32 R3, R3, 0x1f, RZ ;  /* 0x0000001f03037819 */ /* 0x000fe200000006ff */
[----:B------:R-:W-:-:S07]  /*2c00*/  IMAD.U32 R0, RZ, RZ, UR6 ;  /* 0x00000006ff007e24 */ /* 0x000fce000f8e00ff */
.L_x_51:
[----:B-1----:R1:W2:Y:S02]  /*2c10*/  SYNCS.PHASECHK.TRANS64.TRYWAIT P0, [R0+URZ], R3 ;  /* 0x00000003000075a7 */ /* 0x0022a400080011ff */
[----:B--2---:R-:W-:Y:S05]  /*2c20*/  @!P0 NANOSLEEP.SYNCS 0x989680 ;  /* 0x009896800000895d */ /* 0x004fea0003900000 */
[----:B------:R-:W2:Y:S02]  /*2c30*/  @!P0 SYNCS.PHASECHK.TRANS64 P0, [R0+URZ], R3 ;  /* 0x00000003000085a7 */ /* 0x000ea400080010ff */
[----:B--2---:R-:W-:Y:S05]  /*2c40*/  @P0 EXIT ;  /* 0x000000000000094d */ /* 0x004fea0003800000 */
[----:B------:R-:W-:Y:S05]  /*2c50*/  BRA `(.L_x_51) ;  /* 0xfffffffc00ec7947 */ /* 0x000fea000383ffff */
.L_x_18:
[----:B------:R-:W-:-:S04]  /*2c60*/  UISETP.NE.AND UP1, UPT, UR37, URZ, UPT ;  /* 0x000000ff2500728c */ /* 0x000fc8000bf25270 */
[----:B------:R-:W-:-:S09]  /*2c70*/  UISETP.NE.OR UP1, UPT, UR8, 0x1, UP1 ;  /* 0x000000010800788c */ /* 0x000fd20008f25670 */
[----:B------:R-:W-:Y:S05]  /*2c80*/  BRA.U UP1, `(.L_x_52) ;  /* 0x0000000501487547 */ /* 0x000fea000b800000 */
[----:B------:R-:W-:Y:S01]  /*2c90*/  ISETP.NE.AND P2, PT, R0, RZ, PT ;  /* 0x000000ff0000720c */ /* 0x000fe20003f45270 */
[----:B------:R-:W-:Y:S01]  /*2ca0*/  IMAD.MOV.U32 R12, RZ, RZ, 0x1 ;  /* 0x00000001ff0c7424 */ /* 0x000fe200078e00ff */
[----:B------:R-:W-:Y:S02]  /*2cb0*/  CS2R R10, SRZ ;  /* 0x00000000000a7805 */ /* 0x000fe4000001ff00 */
[----:B------:R-:W-:Y:S01]  /*2cc0*/  CS2R R8, SRZ ;  /* 0x0000000000087805 */ /* 0x000fe2000001ff00 */
[----:B------:R-:W-:Y:S01]  /*2cd0*/  UMOV UR4, 0x400 ;  /* 0x0000040000047882 */ /* 0x000fe20000000000 */
[----:B------:R-:W-:Y:S01]  /*2ce0*/  UMOV UR6, URZ ;  /* 0x000000ff00067c82 */ /* 0x000fe20008000000 */
[----:B------:R-:W-:-:S12]  /*2cf0*/  ULEA UR37, UR37, UR4, 0x18 ;  /* 0x0000000425257291 */ /* 0x000fd8000f8ec0ff */
.L_x_56:
[----:B------:R-:W-:Y:S02]  /*2d00*/  LEA R2, R8, UR37, 0x3 ;  /* 0x0000002508027c11 */ /* 0x000fe4000f8e18ff */
[----:B------:R-:W-:-:S03]  /*2d10*/  SHF.L.U32 R5, R9, 0x1f, RZ ;  /* 0x0000001f09057819 */ /* 0x000fc600000006ff */
[----:B------:R-:W-:Y:S01]  /*2d20*/  VIADD R4, R2, 0x180 ;  /* 0x0000018002047836 */ /* 0x000fe20000000000 */
[----:B------:R-:W1:Y:S02]  /*2d30*/  SYNCS.PHASECHK.TRANS64.TRYWAIT P0, [R2+URZ+0x170], R5 ;  /* 0x00017005020075a7 */ /* 0x000e6400080011ff */
[----:B-1----:R-:W-:Y:S05]  /*2d40*/  @!P0 BRA `(.L_x_53) ;  /* 0x0000005400188947 */ /* 0x002fea0003800000 */
.L_x_138:
[----:B------:R-:W-:Y:S01]  /*2d50*/  ULEA UR5, UR6, UR37, 0x3 ;  /* 0x0000002506057291 */ /* 0x000fe2000f8e18ff */
[----:B------:R-:W-:Y:S02]  /*2d60*/  PRMT R4, RZ, 0x654, R4 ;  /* 0x00000654ff047816 */ /* 0x000fe40000000004 */
[----:B-1----:R-:W-:Y:S01]  /*2d70*/  SHF.L.U32 R5, R12, 0x1f, RZ ;  /* 0x0000001f0c057819 */ /* 0x002fe200000006ff */
[----:B------:R-:W-:Y:S01]  /*2d80*/  UIADD3 UR4, UPT, UPT, UR5, 0x110, URZ ;  /* 0x0000011005047890 */ /* 0x000fe2000fffe0ff */
[----:B------:R1:W-:Y:S05]  /*2d90*/  SYNCS.ARRIVE.TRANS64.RED.A1T0 RZ, [R4+URZ], RZ ;  /* 0x000000ff04ff79a7 */ /* 0x0003ea00081004ff */
[----:B------:R-:W-:Y:S01]  /*2da0*/  IMAD.U32 R7, RZ, RZ, UR4 ;  /* 0x00000004ff077e24 */ /* 0x000fe2000f8e00ff */
[----:B------:R-:W2:Y:S04]  /*2db0*/  SYNCS.PHASECHK.TRANS64.TRYWAIT P0, [UR5+0x120], R5 ;  /* 0x00012005ff0075a7 */ /* 0x000ea80008001105 */
[----:B------:R-:W-:Y:S01]  /*2dc0*/  PRMT R6, R0, 0x654, R7 ;  /* 0x0000065400067816 */ /* 0x000fe20000000007 */
[----:B-1----:R-:W-:Y:S01]  /*2dd0*/  @!P2 IMAD.MOV.U32 R4, RZ, RZ, 0x10 ;  /* 0x00000010ff04a424 */ /* 0x002fe200078e00ff */
[----:B--2---:R-:W-:Y:S06]  /*2de0*/  @!P0 BRA `(.L_x_54) ;  /* 0x0000005400048947 */ /* 0x004fec0003800000 */
.L_x_140:
[----:B------:R-:W-:Y:S01]  /*2df0*/  ULEA UR4, UR6, UR37, 0x4 ;  /* 0x0000002506047291 */ /* 0x000fe2000f8e20ff */
[----:B------:R-:W-:Y:S01]  /*2e00*/  SEL R3, R6, R3, !P2 ;  /* 0x0000000306037207 */ /* 0x000fe20005000000 */
[----:B------:R-:W-:Y:S01]  /*2e10*/  UIADD3 UR5, UPT, UPT, UR5, 0x110, URZ ;  /* 0x0000011005057890 */ /* 0x000fe2000fffe0ff */
[----:B-1----:R-:W-:Y:S01]  /*2e20*/  LEA R2, R11, UR37, 0x3 ;  /* 0x000000250b027c11 */ /* 0x002fe2000f8e18ff */
[----:B------:R-:W-:Y:S01]  /*2e30*/  UIADD3 UR4, UPT, UPT, UR4, 0x1a0, URZ ;  /* 0x000001a004047890 */ /* 0x000fe2000fffe0ff */
[----:B------:R-:W-:Y:S01]  /*2e40*/  SHF.L.U32 R5, R10, 0x1f, RZ ;  /* 0x0000001f0a057819 */ /* 0x000fe200000006ff */
[----:B------:R1:W-:Y:S01]  /*2e50*/  @!P2 SYNCS.ARRIVE.TRANS64.RED RZ, [R3+URZ], R4 ;  /* 0x0000000403ffa9a7 */ /* 0x0003e200080004ff */
[----:B------:R-:W-:Y:S01]  /*2e60*/  UIADD3 UR6, UPT, UPT, UR6, 0x1, URZ ;  /* 0x0000000106067890 */ /* 0x000fe2000fffe0ff */
[----:B------:R-:W-:-:S03]  /*2e70*/  VIADD R8, R8, 0x1 ;  /* 0x0000000108087836 */ /* 0x000fc60000000000 */
[----:B------:R-:W-:Y:S02]  /*2e80*/  UISETP.NE.AND UP0, UPT, UR6, 0x2, UPT ;  /* 0x000000020600788c */ /* 0x000fe4000bf05270 */
[----:B------:R-:W-:Y:S06]  /*2e90*/  UGETNEXTWORKID.BROADCAST [UR4], [UR5] ;  /* 0x00000000040073ca */ /* 0x000fec0008000100 */
[----:B------:R-:W-:Y:S01]  /*2ea0*/  USEL UR4, URZ, 0x1, UP0 ;  /* 0x00000001ff047887 */ /* 0x000fe20008000000 */
[----:B------:R-:W-:Y:S01]  /*2eb0*/  ISETP.NE.AND P0, PT, R8, 0x2, PT ;  /* 0x000000020800780c */ /* 0x000fe20003f05270 */
[----:B------:R-:W-:Y:S01]  /*2ec0*/  USEL UR6, UR6, URZ, UP0 ;  /* 0x000000ff06067287 */ /* 0x000fe20008000000 */
[----:B------:R-:W2:Y:S03]  /*2ed0*/  SYNCS.PHASECHK.TRANS64.TRYWAIT P1, [R2+URZ+0x110], R5 ;  /* 0x00011005020075a7 */ /* 0x000ea600080211ff */
[----:B------:R-:W-:Y:S01]  /*2ee0*/  LOP3.LUT R12, R12, UR4, RZ, 0x3c, !PT ;  /* 0x000000040c0c7c12 */ /* 0x000fe2000f8e3cff */
[----:B-12---:R-:W-:Y:S07]  /*2ef0*/  @!P1 BRA `(.L_x_55) ;  /* 0x0000005000d89947 */ /* 0x006fee0003800000 */
.L_x_141:
[C---:B------:R-:W-:Y:S01]  /*2f00*/  LEA R4, R11.reuse, UR37, 0x4 ;  /* 0x000000250b047c11 */ /* 0x040fe2000f8e20ff */
[----:B-1----:R-:W-:Y:S01]  /*2f10*/  VIADD R2, R2, 0x120 ;  /* 0x0000012002027836 */ /* 0x002fe20000000000 */
[----:B------:R-:W-:Y:S01]  /*2f20*/  SEL R8, R8, RZ, P0 ;  /* 0x000000ff08087207 */ /* 0x000fe20000000000 */
[----:B------:R-:W-:-:S03]  /*2f30*/  VIADD R11, R11, 0x1 ;  /* 0x000000010b0b7836 */ /* 0x000fc60000000000 */
[----:B------:R-:W1:Y:S01]  /*2f40*/  LDS.128 R4, [R4+0x1a0] ;  /* 0x0001a00004047984 */ /* 0x000e620000000c00 */
[----:B------:R-:W-:Y:S02]  /*2f50*/  PRMT R2, RZ, 0x654, R2 ;  /* 0x00000654ff027816 */ /* 0x000fe40000000002 */
[C---:B------:R-:W-:Y:S01]  /*2f60*/  ISETP.NE.AND P1, PT, R11.reuse, 0x2, PT ;  /* 0x000000020b00780c */ /* 0x040fe20003f25270 */
[----:B------:R-:W-:Y:S01]  /*2f70*/  @!PT LDS RZ, [RZ] ;  /* 0x00000000fffff984 */ /* 0x000fe20000000800 */
[----:B------:R-:W-:Y:S01]  /*2f80*/  @!PT LDS RZ, [RZ] ;  /* 0x00000000fffff984 */ /* 0x000fe20000000800 */
[----:B------:R-:W-:Y:S01]  /*2f90*/  @!PT LDS RZ, [RZ] ;  /* 0x00000000fffff984 */ /* 0x000fe20000000800 */
[----:B------:R-:W-:Y:S01]  /*2fa0*/  @!PT LDS RZ, [RZ] ;  /* 0x00000000fffff984 */ /* 0x000fe20000000800 */
[----:B------:R2:W-:Y:S06]  /*2fb0*/  MEMBAR.ALL.CTA ;  /* 0x0000000000007992 */ /* 0x0005ec0000008000 */
[----:B--2---:R-:W2:Y:S01]  /*2fc0*/  FENCE.VIEW.ASYNC.S ;  /* 0x00000000000073c6 */ /* 0x004ea20000000000 */
[----:B------:R-:W-:Y:S01]  /*2fd0*/  SEL R11, R11, RZ, P1 ;  /* 0x000000ff0b0b7207 */ /* 0x000fe20000800000 */
[----:B--2---:R2:W-:Y:S01]  /*2fe0*/  SYNCS.ARRIVE.TRANS64.RED.A1T0 RZ, [R2+URZ], RZ ;  /* 0x000000ff02ff79a7 */ /* 0x0045e200081004ff */
[----:B-1----:R-:W-:-:S02]  /*2ff0*/  LOP3.LUT P3, RZ, R6, 0x1, RZ, 0xc0, !PT ;  /* 0x0000000106ff7812 */ /* 0x002fc4000786c0ff */
[----:B------:R-:W-:-:S04]  /*3000*/  SEL R5, RZ, 0x1, P1 ;  /* 0x00000001ff057807 */ /* 0x000fc80000800000 */
[----:B------:R-:W-:Y:S02]  /*3010*/  LOP3.LUT R10, R10, R5, RZ, 0x3c, !PT ;  /* 0x000000050a0a7212 */ /* 0x000fe400078e3cff */
[----:B--2---:R-:W-:-:S04]  /*3020*/  SEL R2, RZ, 0x1, P0 ;  /* 0x00000001ff027807 */ /* 0x004fc80000000000 */
[----:B------:R-:W-:Y:S01]  /*3030*/  LOP3.LUT R9, R9, R2, RZ, 0x3c, !PT ;  /* 0x0000000209097212 */ /* 0x000fe200078e3cff */
[----:B------:R-:W-:Y:S06]  /*3040*/  @P3 BRA `(.L_x_56) ;  /* 0xfffffffc002c3947 */ /* 0x000fec000383ffff */
[----:B------:R-:W-:Y:S01]  /*3050*/  ULEA UR5, UR6, UR37, 0x3 ;  /* 0x0000002506057291 */ /* 0x000fe2000f8e18ff */
[----:B------:R-:W-:-:S08]  /*3060*/  SHF.L.U32 R3, R12, 0x1f, RZ ;  /* 0x0000001f0c037819 */ /* 0x000fd000000006ff */
[----:B------:R-:W1:Y:S02]  /*3070*/  SYNCS.PHASECHK.TRANS64 P0, [UR5+0x120], R3 ;  /* 0x00012003ff0075a7 */ /* 0x000e640008001005 */
[----:B-1----:R-:W-:Y:S05]  /*3080*/  @P0 BRA `(.L_x_57) ;  /* 0x0000000000080947 */ /* 0x002fea0003800000 */
[----:B------:R-:W1:Y:S02]  /*3090*/  SYNCS.PHASECHK.TRANS64.TRYWAIT P0, [UR5+0x120], R3 ;  /* 0x00012003ff0075a7 */ /* 0x000e640008001105 */
[----:B-1----:R-:W-:Y:S05]  /*30a0*/  @!P0 BRA `(.L_x_58) ;  /* 0x0000005000808947 */ /* 0x002fea0003800000 */
.L_x_57:
[----:B------:R-:W-:-:S04]  /*30b0*/  UIADD3 UR4, UPT, UPT, UR6, 0x1, URZ ;  /* 0x0000000106047890 */ /* 0x000fc8000fffe0ff */
[----:B------:R-:W-:-:S04]  /*30c0*/  UISETP.NE.AND UP0, UPT, UR4, 0x2, UPT ;  /* 0x000000020400788c */ /* 0x000fc8000bf05270 */
[----:B------:R-:W-:Y:S02]  /*30d0*/  USEL UR7, URZ, 0x1, UP0 ;  /* 0x00000001ff077887 */ /* 0x000fe40008000000 */
[----:B------:R-:W-:-:S04]  /*30e0*/  USEL UR4, UR4, URZ, UP0 ;  /* 0x000000ff04047287 */ /* 0x000fc80008000000 */
[----:B------:R-:W-:Y:S01]  /*30f0*/  ULEA UR4, UR4, UR37, 0x3 ;  /* 0x0000002504047291 */ /* 0x000fe2000f8e18ff */
[----:B-1----:R-:W-:-:S04]  /*3100*/  LOP3.LUT R3, R12, UR7, RZ, 0x3c, !PT ;  /* 0x000000070c037c12 */ /* 0x002fc8000f8e3cff */
[----:B------:R-:W-:-:S04]  /*3110*/  SHF.L.U32 R0, R3, 0x1f, RZ ;  /* 0x0000001f03007819 */ /* 0x000fc800000006ff */
[----:B------:R-:W1:Y:S02]  /*3120*/  SYNCS.PHASECHK.TRANS64 P0, [UR4+0x120], R0 ;  /* 0x00012000ff0075a7 */ /* 0x000e640008001004 */
[----:B-1----:R-:W-:Y:S05]  /*3130*/  @P0 EXIT ;  /* 0x000000000000094d */ /* 0x002fea0003800000 */
[----:B------:R-:W-:Y:S02]  /*3140*/  SHF.L.U32 R3, R3, 0x1f, RZ ;  /* 0x0000001f03037819 */ /* 0x000fe400000006ff */
[----:B------:R-:W-:-:S07]  /*3150*/  MOV R0, UR4 ;  /* 0x0000000400007c02 */ /* 0x000fce0008000f00 */
.L_x_59:
[----:B-1----:R1:W2:Y:S02]  /*3160*/  SYNCS.PHASECHK.TRANS64.TRYWAIT P0, [R0+URZ+0x120], R3 ;  /* 0x00012003000075a7 */ /* 0x0022a400080011ff */
[----:B--2---:R-:W-:Y:S05]  /*3170*/  @!P0 NANOSLEEP.SYNCS 0x989680 ;  /* 0x009896800000895d */ /* 0x004fea0003900000 */
[----:B------:R-:W2:Y:S02]  /*3180*/  @!P0 SYNCS.PHASECHK.TRANS64 P0, [R0+URZ+0x120], R3 ;  /* 0x00012003000085a7 */ /* 0x000ea400080010ff */
[----:B--2---:R-:W-:Y:S05]  /*3190*/  @P0 EXIT ;  /* 0x000000000000094d */ /* 0x004fea0003800000 */
[----:B------:R-:W-:Y:S05]  /*31a0*/  BRA `(.L_x_59) ;  /* 0xfffffffc00ec7947 */ /* 0x000fea000383ffff */
.L_x_52:
[----:B------:R-:W-:-:S09]  /*31b0*/  UISETP.NE.AND UP1, UPT, UR8, URZ, UPT ;  /* 0x000000ff0800728c */ /* 0x000fd2000bf25270 */
[----:B------:R-:W-:Y:S05]  /*31c0*/  BRA.U UP1, `(.L_x_60) ;  /* 0x0000000d017c7547 */ /* 0x000fea000b800000 */
[----:B------:R-:W-:Y:S01]  /*31d0*/  UMOV UR4, 0x40 ;  /* 0x0000004000047882 */ /* 0x000fe20000000000 */
[----:B------:R-:W-:Y:S01]  /*31e0*/  NOP ;  /* 0x0000000000007918 */ /* 0x000fe20000000000 */
[----:B------:R-:W-:Y:S01]  /*31f0*/  ULEA UR4, UR37, UR4, 0x18 ;  /* 0x0000000425047291 */ /* 0x000fe2000f8ec0ff */
[----:B------:R-:W-:Y:S02]  /*3200*/  UMOV UR5, 0x400 ;  /* 0x0000040000057882 */ /* 0x000fe40000000000 */
[----:B------:R-:W-:-:S06]  /*3210*/  ULEA UR37, UR37, UR5, 0x18 ;  /* 0x0000000525257291 */ /* 0x000fcc000f8ec0ff */
[----:B------:R-:W1:Y:S02]  /*3220*/  LDS.U8 R0, [UR4+0x1c] ;  /* 0x00001c04ff007984 */ /* 0x000e640008000000 */
[----:B-1----:R-:W-:-:S13]  /*3230*/  ISETP.NE.AND P0, PT, R0, RZ, PT ;  /* 0x000000ff0000720c */ /* 0x002fda0003f05270 */
[----:B------:R-:W-:Y:S05]  /*3240*/  @P0 BRA `(.L_x_61) ;  /* 0x0000000000580947 */ /* 0x000fea0003800000 */
[----:B------:R-:W-:-:S13]  /*3250*/  ELECT P0, URZ, PT ;  /* 0x0000000000ff782f */ /* 0x000fda0003800000 */
[----:B------:R-:W-:Y:S05]  /*3260*/  @!P0 BRA `(.L_x_62) ;  /* 0x0000000000608947 */ /* 0x000fea0003800000 */
[----:B------:R-:W-:Y:S01]  /*3270*/  UMOV UR5, 0x10 ;  /* 0x0000001000057882 */ /* 0x000fe20000000000 */
[----:B------:R-:W-:Y:S01]  /*3280*/  HFMA2 R0, -RZ, RZ, 0, 5.9604644775390625e-08 ;  /* 0x00000001ff007431 */ /* 0x000fe200000001ff */
[----:B------:R-:W-:-:S03]  /*3290*/  MOV R2, 0xffff ;  /* 0x0000ffff00027802 */ /* 0x000fc60000000f00 */
[----:B------:R-:W-:Y:S04]  /*32a0*/  DEPBAR.LE SB1, 0x36 ;  /* 0x00009d800000791a */ /* 0x000fe80000000000 */
[----:B------:R-:W1:Y:S02]  /*32b0*/  UTCATOMSWS.FIND_AND_SET.ALIGN UP0, UR5, UR5 ;  /* 0x00000005000575e3 */ /* 0x000e640008000800 */
[----:B-1----:R-:W-:Y:S01]  /*32c0*/  MOV R3, UR5 ;  /* 0x0000000500037c02 */ /* 0x002fe20008000f00 */
[----:B------:R-:W-:Y:S06]  /*32d0*/  BRA.U UP0, `(.L_x_63) ;  /* 0x0000000100187547 */ /* 0x000fec000b800000 */
.L_x_64:
[----:B------:R-:W-:Y:S05]  /*32e0*/  NANOSLEEP 0x64 ;  /* 0x000000640000795d */ /* 0x000fea0003800000 */
[----:B------:R-:W-:-:S05]  /*32f0*/  UMOV UR5, 0x10 ;  /* 0x0000001000057882 */ /* 0x000fca0000000000 */
[----:B------:R-:W-:Y:S04]  /*3300*/  DEPBAR.LE SB1, 0x36 ;  /* 0x00009d800000791a */ /* 0x000fe80000000000 */
[----:B------:R-:W1:Y:S02]  /*3310*/  UTCATOMSWS.FIND_AND_SET.ALIGN UP0, UR5, UR5 ;  /* 0x00000005000575e3 */ /* 0x000e640008000800 */
[----:B-1----:R-:W-:Y:S01]  /*3320*/  MOV R3, UR5 ;  /* 0x0000000500037c02 */ /* 0x002fe20008000f00 */
[----:B------:R-:W-:Y:S05]  /*3330*/  BRA.U !UP0, `(.L_x_64) ;  /* 0xfffffffd08e87547 */ /* 0x000fea000b83ffff */
.L_x_63:
[-C--:B------:R-:W-:Y:S02]  /*3340*/  SHF.L.U32 R2, R2, R3.reuse, RZ ;  /* 0x0000000302027219 */ /* 0x080fe400000006ff */
[----:B------:R-:W-:Y:S01]  /*3350*/  SHF.L.U32 R0, R0, R3, RZ ;  /* 0x0000000300007219 */ /* 0x000fe200000006ff */
[----:B------:R-:W-:Y:S02]  /*3360*/  IMAD.SHL.U32 R3, R3, 0x20, RZ ;  /* 0x0000002003037824 */ /* 0x000fe400078e00ff */
[----:B------:R1:W-:Y:S04]  /*3370*/  ATOMS.OR RZ, [UR4+0x14], R2 ;  /* 0x00001402ffff798c */ /* 0x0003e8000b000004 */
[----:B------:R1:W-:Y:S04]  /*3380*/  ATOMS.OR RZ, [UR4+0x18], R0 ;  /* 0x00001800ffff798c */ /* 0x0003e8000b000004 */
[----:B------:R1:W-:Y:S01]  /*3390*/  STS [UR37+0x1c0], R3 ;  /* 0x0001c003ff007988 */ /* 0x0003e20008000825 */
[----:B------:R-:W-:Y:S05]  /*33a0*/  BRA `(.L_x_62) ;  /* 0x0000000000107947 */ /* 0x000fea0003800000 */
.L_x_61:
[----:B------:R-:W-:Y:S02]  /*33b0*/  MOV R0, 0xffffffff ;  /* 0xffffffff00007802 */ /* 0x000fe40000000f00 */
[----:B------:R-:W-:-:S03]  /*33c0*/  MOV R2, 0x33f0 ;  /* 0x000033f000027802 */ /* 0x000fc60000000f00 */
[----:B------:R1:W-:Y:S04]  /*33d0*/  STS [UR37+0x1c0], R0 ;  /* 0x0001c000ff007988 */ /* 0x0003e80008000825 */
[----:B-1-3-5:R-:W-:Y:S05]  /*33e0*/  CALL.REL.NOINC `($__internal_1_$__cuda_sm10x_tcgen05_guardrail_trap_phase_invalid_during_alloc) ;  /* 0x0000005400007944 */ /* 0x02afea0003c00000 */
.L_x_62:
[----:B------:R-:W-:Y:S05]  /*33f0*/  WARPSYNC.ALL ;  /* 0x0000000000007948 */ /* 0x000fea0003800000 */
[----:B------:R-:W2:Y:S01]  /*3400*/  S2UR UR9, SR_CgaCtaId ;  /* 0x00000000000979c3 */ /* 0x000ea20000008800 */
[----:B------:R-:W-:Y:S01]  /*3410*/  UMOV UR4, 0x400 ;  /* 0x0000040000047882 */ /* 0x000fe20000000000 */
[----:B------:R-:W-:-:S06]  /*3420*/  NOP ;  /* 0x0000000000007918 */ /* 0x000fcc0000000000 */
[----:B------:R-:W-:Y:S06]  /*3430*/  BAR.ARV 0x6, 0xa0 ;  /* 0x0182800000007b1d */ /* 0x000fec0000002000 */
[----:B------:R-:W4:Y:S01]  /*3440*/  LDCU UR5, c[0x0][0x38c] ;  /* 0x00007180ff0577ac */ /* 0x000f220008000800 */
[----:B------:R-:W-:Y:S01]  /*3450*/  IMAD.MOV.U32 R11, RZ, RZ, 0x1 ;  /* 0x00000001ff0b7424 */ /* 0x000fe200078e00ff */
[----:B------:R-:W-:Y:S01]  /*3460*/  CS2R R8, SRZ ;  /* 0x0000000000087805 */ /* 0x000fe2000001ff00 */
[----:B------:R-:W-:Y:S01]  /*3470*/  IMAD.MOV.U32 R10, RZ, RZ, RZ ;  /* 0x000000ffff0a7224 */ /* 0x000fe200078e00ff */
[----:B------:R-:W-:Y:S01]  /*3480*/  UMOV UR12, URZ ;  /* 0x000000ff000c7c82 */ /* 0x000fe20008000000 */
[----:B------:R-:W-:Y:S01]  /*3490*/  UMOV UR11, URZ ;  /* 0x000000ff000b7c82 */ /* 0x000fe20008000000 */
[----:B------:R-:W-:Y:S01]  /*34a0*/  UMOV UR24, 0x0 ;  /* 0x0000000000187882 */ /* 0x000fe20000000000 */
[----:B------:R-:W-:Y:S01]  /*34b0*/  UMOV UR25, 0x81404a0 ;  /* 0x081404a000197882 */ /* 0x000fe20000000000 */
[----:B------:R-:W-:Y:S01]  /*34c0*/  UMOV UR20, 0x0 ;  /* 0x0000000000147882 */ /* 0x000fe20000000000 */
[----:B------:R-:W-:Y:S01]  /*34d0*/  UMOV UR21, 0x81404a0 ;  /* 0x081404a000157882 */ /* 0x000fe20000000000 */
[----:B--2---:R-:W-:Y:S01]  /*34e0*/  ULEA UR9, UR9, UR4, 0x18 ;  /* 0x0000000409097291 */ /* 0x004fe2000f8ec0ff */
[----:B------:R-:W2:Y:S03]  /*34f0*/  LDCU UR4, c[0x0][0x38c] ;  /* 0x00007180ff0477ac */ /* 0x000ea60008000800 */
[----:B------:R-:W-:-:S02]  /*3500*/  UIADD3 UR10, UPT, UPT, UR9, 0x5280, URZ ;  /* 0x00005280090a7890 */ /* 0x000fc4000fffe0ff */
[----:B----4-:R-:W-:-:S03]  /*3510*/  UISETP.GE.AND UP3, UPT, UR5, 0x1, UPT ;  /* 0x000000010500788c */ /* 0x010fc6000bf66270 */
[----:B-1----:R-:W1:Y:S01]  /*3520*/  LDS R0, [UR9+0x1c0] ;  /* 0x0001c009ff007984 */ /* 0x002e620008000800 */
[----:B------:R-:W-:-:S04]  /*3530*/  USHF.R.U32.HI UR10, URZ, 0x4, UR10 ;  /* 0x00000004ff0a7899 */ /* 0x000fc8000801160a */
[----:B------:R-:W-:-:S04]  /*3540*/  ULOP3.LUT UR10, UR10, 0x3fff, URZ, 0xc0, !UPT ;  /* 0x00003fff0a0a7892 */ /* 0x000fc8000f8ec0ff */
[----:B------:R-:W-:Y:S02]  /*3550*/  ULOP3.LUT UR10, UR10, 0x10000, URZ, 0xfc, !UPT ;  /* 0x000100000a0a7892 */ /* 0x000fe4000f8efcff */
[----:B--2---:R-:W-:-:S04]  /*3560*/  UIADD3 UR4, UPT, UPT, UR4, 0x3f, URZ ;  /* 0x0000003f04047890 */ /* 0x004fc8000fffe0ff */
[----:B------:R-:W-:-:S04]  /*3570*/  USHF.R.S32.HI UR8, URZ, 0x1f, UR4 ;  /* 0x0000001fff087899 */ /* 0x000fc80008011404 */
[----:B------:R-:W-:Y:S02]  /*3580*/  ULEA.HI UR8, UR8, UR4, URZ, 0x6 ;  /* 0x0000000408087291 */ /* 0x000fe4000f8f30ff */
[----:B------:R-:W-:Y:S02]  /*3590*/  UIADD3 UR4, UPT, UPT, UR9, 0x23280, URZ ;  /* 0x0002328009047890 */ /* 0x000fe4000fffe0ff */
[----:B------:R-:W-:Y:S02]  /*35a0*/  USHF.R.S32.HI UR8, URZ, 0x6, UR8 ;  /* 0x00000006ff087899 */ /* 0x000fe40008011408 */
[----:B------:R-:W-:Y:S02]  /*35b0*/  USHF.R.U32.HI UR4, URZ, 0x4, UR4 ;  /* 0x00000004ff047899 */ /* 0x000fe40008011604 */
[----:B------:R-:W-:Y:S02]  /*35c0*/  UISETP.LT.AND UP0, UPT, UR8, 0x1, UPT ;  /* 0x000000010800788c */ /* 0x000fe4000bf01270 */
[----:B------:R-:W-:-:S02]  /*35d0*/  ULOP3.LUT UR4, UR4, 0x3fff, URZ, 0xc0, !UPT ;  /* 0x00003fff04047892 */ /* 0x000fc4000f8ec0ff */
[----:B------:R-:W-:Y:S02]  /*35e0*/  USEL UR16, UR8, 0x1, !UP0 ;  /* 0x0000000108107887 */ /* 0x000fe4000c000000 */
[----:B------:R-:W-:Y:S02]  /*35f0*/  ULOP3.LUT UR4, UR4, 0x10000, URZ, 0xfc, !UPT ;  /* 0x0001000004047892 */ /* 0x000fe4000f8efcff */
[----:B------:R-:W-:Y:S01]  /*3600*/  UIADD3 UR16, UPT, UPT, -UR16, URZ, URZ ;  /* 0x000000ff10107290 */ /* 0x000fe2000fffe1ff */
[----:B-1----:R-:W-:-:S15]  /*3610*/  R2UR UR13, R0 ;  /* 0x00000000000d72ca */ /* 0x002fde00000e0000 */
.L_x_71:
[----:B------:R-:W-:Y:S02]  /*3620*/  LEA R0, R10, UR9, 0x3 ;  /* 0x000000090a007c11 */ /* 0x000fe4000f8e18ff */
[----:B------:R-:W-:Y:S02]  /*3630*/  SHF.L.U32 R5, R9, 0x1f, RZ ;  /* 0x0000001f09057819 */ /* 0x000fe400000006ff */
[----:B------:R-:W-:Y:S01]  /*3640*/  PLOP3.LUT P0, PT, PT, PT, UP3, 0x80, 0x8 ;  /* 0x000000000008781c */ /* 0x000fe20003f0f038 */
[----:B------:R-:W-:Y:S01]  /*3650*/  VIADD R3, R0, 0x120 ;  /* 0x0000012000037836 */ /* 0x000fe20000000000 */
[----:B-1----:R-:W1:Y:S02]  /*3660*/  SYNCS.PHASECHK.TRANS64.TRYWAIT P1, [R0+URZ+0x110], R5 ;  /* 0x00011005000075a7 */ /* 0x002e6400080211ff */
[----:B-1--4-:R-:W-:Y:S09]  /*3670*/  @!P1 BRA `(.L_x_65) ;  /* 0x0000004c00249947 */ /* 0x012ff20003800000 */
.L_x_143:
[----:B------:R-:W-:Y:S01]  /*3680*/  LEA R4, R10, UR9, 0x4 ;  /* 0x000000090a047c11 */ /* 0x000fe2000f8e20ff */
[----:B------:R-:W-:Y:S01]  /*3690*/  @UP3 ULEA UR5, UR11, UR9, 0x3 ;  /* 0x000000090b053291 */ /* 0x000fe2000f8e18ff */
[----:B------:R-:W-:Y:S01]  /*36a0*/  PLOP3.LUT P2, PT, PT, PT, PT, 0x80, 0x8 ;  /* 0x000000000008781c */ /* 0x000fe20003f4f070 */
[----:B------:R-:W-:Y:S01]  /*36b0*/  ULEA UR14, UR12, UR9, 0x3 ;  /* 0x000000090c0e7291 */ /* 0x000fe2000f8e18ff */
[----:B------:R-:W-:Y:S01]  /*36c0*/  PRMT R3, RZ, 0x654, R3 ;  /* 0x00000654ff037816 */ /* 0x000fe20000000003 */
[----:B------:R-:W-:Y:S01]  /*36d0*/  UIMAD UR15, UR12, 0x50, UR13 ;  /* 0x000000500c0f78a4 */ /* 0x000fe2000f8e020d */
[----:B-1----:R-:W1:Y:S01]  /*36e0*/  LDS.128 R4, [R4+0x1a0] ;  /* 0x0001a00004047984 */ /* 0x002e620000000c00 */
[----:B------:R-:W-:Y:S02]  /*36f0*/  @P0 SHF.L.U32 R2, R8, 0x1f, RZ ;  /* 0x0000001f08020819 */ /* 0x000fe400000006ff */
[----:B------:R-:W-:Y:S01]  /*3700*/  SHF.L.U32 R0, R11, 0x1f, RZ ;  /* 0x0000001f0b007819 */ /* 0x000fe200000006ff */
[----:B------:R-:W-:Y:S01]  /*3710*/  @!PT LDS RZ, [RZ] ;  /* 0x00000000fffff984 */ /* 0x000fe20000000800 */
[----:B------:R-:W-:Y:S01]  /*3720*/  @!PT LDS RZ, [RZ] ;  /* 0x00000000fffff984 */ /* 0x000fe20000000800 */
[----:B------:R-:W-:Y:S01]  /*3730*/  @!PT LDS RZ, [RZ] ;  /* 0x00000000fffff984 */ /* 0x000fe20000000800 */
[----:B------:R-:W-:Y:S01]  /*3740*/  @!PT LDS RZ, [RZ] ;  /* 0x00000000fffff984 */ /* 0x000fe20000000800 */
[----:B------:R2:W-:Y:S06]  /*3750*/  MEMBAR.ALL.CTA ;  /* 0x0000000000007992 */ /* 0x0005ec0000008000 */
[----:B--2---:R-:W2:Y:S02]  /*3760*/  FENCE.VIEW.ASYNC.S ;  /* 0x00000000000073c6 */ /* 0x004ea40000000000 */
[----:B--2---:R2:W-:Y:S01]  /*3770*/  SYNCS.ARRIVE.TRANS64.RED.A1T0 RZ, [R3+URZ], RZ ;  /* 0x000000ff03ff79a7 */ /* 0x0045e200081004ff */
[----:B------:R2:W4:Y:S01]  /*3780*/  @P0 SYNCS.PHASECHK.TRANS64.TRYWAIT P2, [UR5], R2 ;  /* 0x00000002ff0005a7 */ /* 0x0005220008041105 */
[----:B-1----:R-:W-:Y:S01]  /*3790*/  LOP3.LUT P1, RZ, R6, 0x1, RZ, 0xc0, !PT ;  /* 0x0000000106ff7812 */ /* 0x002fe2000782c0ff */
[----:B------:R-:W1:Y:S02]  /*37a0*/  SYNCS.PHASECHK.TRANS64.TRYWAIT P0, [UR14+0x150], R0 ;  /* 0x00015000ff0075a7 */ /* 0x000e64000800110e */
[----:B-12-4-:R-:W-:Y:S10]  /*37b0*/  @!P0 BRA `(.L_x_66) ;  /* 0x0000004800e88947 */ /* 0x016ff40003800000 */
.L_x_145:
[----:B------:R-:W-:Y:S01]  /*37c0*/  IADD3 R10, PT, PT, R10, 0x1, RZ ;  /* 0x000000010a0a7810 */ /* 0x000fe20007ffe0ff */
[----:B------:R-:W-:Y:S06]  /*37d0*/  BRA.U !UP3, `(.L_x_67) ;  /* 0x000000010b987547 */ /* 0x000fec000b800000 */
[----:B------:R-:W-:Y:S01]  /*37e0*/  UPLOP3.LUT UP4, UPT, UPT, UPT, UPT, 0x40, 0x4 ;  /* 0x000000000004789c */ /* 0x000fe20003f8e870 */
[----:B------:R-:W-:Y:S01]  /*37f0*/  UMOV UR18, UR16 ;  /* 0x0000001000127c82 */ /* 0x000fe20008000000 */
[----:B------:R-:W-:Y:S01]  /*3800*/  UMOV UR17, UR8 ;  /* 0x0000000800117c82 */ /* 0x000fe20008000000 */
[----:B------:R-:W-:-:S08]  /*3810*/  UMOV UR5, UR11 ;  /* 0x0000000b00057c82 */ /* 0x000fd00008000000 */
.L_x_70:
[----:B------:R-:W-:Y:S02]  /*3820*/  UIADD3 UR18, UPT, UPT, UR18, 0x1, URZ ;  /* 0x0000000112127890 */ /* 0x000fe4000fffe0ff */
[----:B--2---:R-:W-:Y:S02]  /*3830*/  ULEA UR7, UR5, UR9, 0x3 ;  /* 0x0000000905077291 */ /* 0x004fe4000f8e18ff */
[----:B------:R-:W-:Y:S01]  /*3840*/  UISETP.NE.AND UP0, UPT, UR18, URZ, UPT ;  /* 0x000000ff1200728c */ /* 0x000fe2000bf05270 */
[----:B----4-:R-:W-:Y:S10]  /*3850*/  @P2 BRA `(.L_x_68) ;  /* 0x00000000000c2947 */ /* 0x010ff40003800000 */
[----:B-1----:R-:W-:Y:S04]  /*3860*/  SHF.L.U32 R3, R8, 0x1f, RZ ;  /* 0x0000001f08037819 */ /* 0x002fe800000006ff */
[----:B------:R-:W1:Y:S02]  /*3870*/  SYNCS.PHASECHK.TRANS64.TRYWAIT P0, [UR7], R3 ;  /* 0x00000003ff0075a7 */ /* 0x000e640008001107 */
[----:B-1----:R-:W-:Y:S05]  /*3880*/  @!P0 BRA `(.L_x_69) ;  /* 0x0000004800cc8947 */ /* 0x002fea0003800000 */
.L_x_68:
[----:B------:R-:W-:Y:S01]  /*3890*/  UISETP.NE.AND UP1, UPT, UR17, 0x1, UPT ;  /* 0x000000011100788c */ /* 0x000fe2000bf25270 */
[----:B------:R-:W-:Y:S01]  /*38a0*/  PLOP3.LUT P2, PT, PT, PT, PT, 0x80, 0x8 ;  /* 0x000000000008781c */ /* 0x000fe20003f4f070 */
[----:B------:R-:W-:Y:S02]  /*38b0*/  UIADD3 UR11, UPT, UPT, UR5, 0x1, URZ ;  /* 0x00000001050b7890 */ /* 0x000fe4000fffe0ff */
[----:B------:R-:W-:Y:S02]  /*38c0*/  UIMAD UR6, UR5, 0x140, UR4 ;  /* 0x00000140050678a4 */ /* 0x000fe4000f8e0204 */
[----:B------:R-:W-:Y:S01]  /*38d0*/  UISETP.NE.AND UP2, UPT, UR11, 0xf, UPT ;  /* 0x0000000f0b00788c */ /* 0x000fe2000bf45270 */
[----:B------:R-:W-:Y:S01]  /*38e0*/  PLOP3.LUT P0, PT, PT, PT, UP1, 0x80, 0x8 ;  /* 0x000000000008781c */ /* 0x000fe20003f0f018 */
[----:B------:R-:W-:Y:S02]  /*38f0*/  UIADD3 UR28, UPT, UPT, UR6, 0x2, URZ ;  /* 0x00000002061c7890 */ /* 0x000fe4000fffe0ff */
[----:B------:R-:W-:Y:S02]  /*3900*/  USEL UR22, URZ, 0x1, UP2 ;  /* 0x00000001ff167887 */ /* 0x000fe40009000000 */
[----:B------:R-:W-:Y:S02]  /*3910*/  USEL UR11, UR11, URZ, UP2 ;  /* 0x000000ff0b0b7287 */ /* 0x000fe40009000000 */
[----:B------:R-:W-:Y:S02]  /*3920*/  UIADD3 UR17, UPT, UPT, UR17, -0x1, URZ ;  /* 0xffffffff11117890 */ /* 0x000fe4000fffe0ff */
[----:B------:R-:W-:Y:S01]  /*3930*/  @UP1 ULEA UR19, UR11, UR9, 0x3 ;  /* 0x000000090b131291 */ /* 0x000fe2000f8e18ff */
[----:B------:R-:W-:Y:S01]  /*3940*/  LOP3.LUT R8, R8, UR22, RZ, 0x3c, !PT ;  /* 0x0000001608087c12 */ /* 0x000fe2000f8e3cff */
[----:B------:R-:W-:Y:S01]  /*3950*/  ULEA UR22, UR5, UR10, 0x9 ;  /* 0x0000000a05167291 */ /* 0x000fe2000f8e48ff */
[----:B------:R-:W-:Y:S02]  /*3960*/  UMOV UR23, 0x80004020 ;  /* 0x8000402000177882 */ /* 0x000fe40000000000 */
[----:B-1----:R-:W-:Y:S01]  /*3970*/  @P0 SHF.L.U32 R0, R8, 0x1f, RZ ;  /* 0x0000001f08000819 */ /* 0x002fe200000006ff */
[----:B------:R-:W-:Y:S01]  /*3980*/  UIADD3 UR26, UPT, UPT, UR22, 0x2, URZ ;  /* 0x00000002161a7890 */ /* 0x000fe2000fffe0ff */
[----:B------:R-:W-:Y:S02]  /*3990*/  UMOV UR29, 0x80004020 ;  /* 0x80004020001d7882 */ /* 0x000fe40000000000 */
[----:B------:R2:W4:Y:S01]  /*39a0*/  @P0 SYNCS.PHASECHK.TRANS64.TRYWAIT P2, [UR19], R0 ;  /* 0x00000000ff0005a7 */ /* 0x0005220008041113 */
[----:B------:R-:W-:Y:S01]  /*39b0*/  UIADD3 UR19, UPT, UPT, UR7, 0x78, URZ ;  /* 0x0000007807137890 */ /* 0x000fe2000fffe0ff */
[----:B------:R-:W-:Y:S02]  /*39c0*/  UMOV UR27, 0x80004020 ;  /* 0x80004020001b7882 */ /* 0x000fe40000000000 */
[----:B------:R-:W-:Y:S01]  /*39d0*/  UMOV UR7, 0x80004020 ;  /* 0x8000402000077882 */ /* 0x000fe20000000000 */
[----:B------:R-:W-:Y:S01]  /*39e0*/  UMOV UR5, UR11 ;  /* 0x0000000b00057c82 */ /* 0x000fe20008000000 */
[----:B------:R2:W-:Y:S01]  /*39f0*/  UTCIMMA gdesc[UR22], gdesc[UR6], tmem[UR15], tmem[UR24], idesc[UR25], UP4 ;  /* 0x00ff1806160075ea */ /* 0x0005e2000a00010f */
[----:B------:R-:W-:Y:S01]  /*3a00*/  UPLOP3.LUT UP4, UPT, UPT, UPT, UPT, 0x80, 0x8 ;  /* 0x000000000008789c */ /* 0x000fe20003f8f070 */
[----:B------:R2:W-:Y:S02]  /*3a10*/  UTCIMMA gdesc[UR26], gdesc[UR28], tmem[UR15], tmem[UR20], idesc[UR21], UPT ;  /* 0x00ff141c1a0075ea */ /* 0x0005e4000b80010f */
[----:B------:R2:W-:Y:S01]  /*3a20*/  UTCBAR [UR19], URZ ;  /* 0x000000ff130073e9 */ /* 0x0005e200080000ff */
[----:B------:R-:W-:Y:S07]  /*3a30*/  BRA.U UP0, `(.L_x_70) ;  /* 0xfffffffd00787547 */ /* 0x000fee000b83ffff */
.L_x_67:
[----:B------:R-:W-:Y:S01]  /*3a40*/  UIADD3 UR12, UPT, UPT, UR12, 0x1, URZ ;  /* 0x000000010c0c7890 */ /* 0x000fe2000fffe0ff */
[C---:B------:R-:W-:Y:S01]  /*3a50*/  ISETP.NE.AND P0, PT, R10.reuse, 0x2, PT ;  /* 0x000000020a00780c */ /* 0x040fe20003f05270 */
[----:B------:R-:W-:Y:S02]  /*3a60*/  UIADD3 UR14, UPT, UPT, UR14, 0x130, URZ ;  /* 0x000001300e0e7890 */ /* 0x000fe4000fffe0ff */
[----:B------:R-:W-:Y:S01]  /*3a70*/  UISETP.NE.AND UP0, UPT, UR12, 0x4, UPT ;  /* 0x000000040c00788c */ /* 0x000fe2000bf05270 */
[----:B-12---:R-:W-:Y:S02]  /*3a80*/  SEL R0, RZ, 0x1, P0 ;  /* 0x00000001ff007807 */ /* 0x006fe40000000000 */
[----:B------:R-:W-:Y:S01]  /*3a90*/  SEL R10, R10, RZ, P0 ;  /* 0x000000ff0a0a7207 */ /* 0x000fe20000000000 */
[----:B------:R-:W-:Y:S01]  /*3aa0*/  USEL UR5, URZ, 0x1, UP0 ;  /* 0x00000001ff057887 */ /* 0x000fe20008000000 */
[----:B------:R-:W-:Y:S01]  /*3ab0*/  LOP3.LUT R9, R9, R0, RZ, 0x3c, !PT ;  /* 0x0000000009097212 */ /* 0x000fe200078e3cff */
[----:B------:R-:W-:Y:S01]  /*3ac0*/  USEL UR12, UR12, URZ, UP0 ;  /* 0x000000ff0c0c7287 */ /* 0x000fe20008000000 */
[----:B------:R1:W-:Y:S03]  /*3ad0*/  UTCBAR [UR14], URZ ;  /* 0x000000ff0e0073e9 */ /* 0x0003e600080000ff */
[----:B------:R-:W-:Y:S01]  /*3ae0*/  LOP3.LUT R11, R11, UR5, RZ, 0x3c, !PT ;  /* 0x000000050b0b7c12 */ /* 0x000fe2000f8e3cff */
[----:B------:R-:W-:Y:S07]  /*3af0*/  @P1 BRA `(.L_x_71) ;  /* 0xfffffff800c81947 */ /* 0x000fee000383ffff */
[----:B------:R-:W2:Y:S01]  /*3b00*/  S2UR UR4, SR_CgaCtaId ;  /* 0x00000000000479c3 */ /* 0x000ea20000008800 */
[----:B------:R-:W-:Y:S01]  /*3b10*/  ELECT P0, URZ, PT ;  /* 0x0000000000ff782f */ /* 0x000fe20003800000 */
[----:B------:R-:W-:Y:S01]  /*3b20*/  IMAD.MOV.U32 R0, RZ, RZ, 0x1 ;  /* 0x00000001ff007424 */ /* 0x000fe200078e00ff */
[----:B------:R-:W-:Y:S01]  /*3b30*/  UIADD3 UR9, UPT, UPT, UR9, 0x150, URZ ;  /* 0x0000015009097890 */ /* 0x000fe2000fffe0ff */
[----:B------:R-:W-:Y:S01]  /*3b40*/  SHF.L.U32 R3, R11, 0x1f, RZ ;  /* 0x0000001f0b037819 */ /* 0x000fe200000006ff */
[----:B------:R-:W-:-:S03]  /*3b50*/  UMOV UR5, 0x40 ;  /* 0x0000004000057882 */ /* 0x000fc60000000000 */
[----:B------:R-:W-:Y:S01]  /*3b60*/  UVIRTCOUNT.DEALLOC.SMPOOL 0x80 ;  /* 0x000000800000784c */ /* 0x000fe20000000000 */
[----:B--2---:R-:W-:Y:S02]  /*3b70*/  ULEA UR4, UR4, UR5, 0x18 ;  /* 0x0000000504047291 */ /* 0x004fe4000f8ec0ff */
[----:B------:R-:W-:-:S07]  /*3b80*/  ULEA UR5, UR12, UR9, 0x3 ;  /* 0x000000090c057291 */ /* 0x000fce000f8e18ff */
[----:B------:R2:W-:Y:S02]  /*3b90*/  @P0 STS.U8 [UR4+0x1c], R0 ;  /* 0x00001c00ff000988 */ /* 0x0005e40008000004 */
[----:B------:R-:W3:Y:S02]  /*3ba0*/  SYNCS.PHASECHK.TRANS64.TRYWAIT P0, [UR5], R3 ;  /* 0x00000003ff0075a7 */ /* 0x000ee40008001105 */
[----:B--23--:R-:W-:Y:S05]  /*3bb0*/  @!P0 BRA `(.L_x_72) ;  /* 0x0000004800188947 */ /* 0x00cfea0003800000 */
.L_x_148:
[----:B------:R-:W-:-:S04]  /*3bc0*/  UIADD3 UR6, UPT, UPT, UR12, 0x1, URZ ;  /* 0x000000010c067890 */ /* 0x000fc8000fffe0ff */
[----:B------:R-:W-:-:S04]  /*3bd0*/  UISETP.NE.AND UP0, UPT, UR6, 0x4, UPT ;  /* 0x000000040600788c */ /* 0x000fc8000bf05270 */
[----:B------:R-:W-:Y:S02]  /*3be0*/  USEL UR7, URZ, 0x1, UP0 ;  /* 0x00000001ff077887 */ /* 0x000fe40008000000 */
[----:B------:R-:W-:-:S04]  /*3bf0*/  USEL UR6, UR6, URZ, UP0 ;  /* 0x000000ff06067287 */ /* 0x000fc80008000000 */
[----:B------:R-:W-:Y:S01]  /*3c00*/  ULEA UR5, UR6, UR9, 0x3 ;  /* 0x0000000906057291 */ /* 0x000fe2000f8e18ff */
[----:B------:R-:W-:-:S04]  /*3c10*/  LOP3.LUT R2, R11, UR7, RZ, 0x3c, !PT ;  /* 0x000000070b027c12 */ /* 0x000fc8000f8e3cff */
[----:B--2---:R-:W-:-:S04]  /*3c20*/  SHF.L.U32 R3, R2, 0x1f, RZ ;  /* 0x0000001f02037819 */ /* 0x004fc800000006ff */
[----:B------:R-:W2:Y:S02]  /*3c30*/  SYNCS.PHASECHK.TRANS64.TRYWAIT P0, [UR5], R3 ;  /* 0x00000003ff0075a7 */ /* 0x000ea40008001105 */
[----:B--2---:R-:W-:Y:S05]  /*3c40*/  @!P0 BRA `(.L_x_73) ;  /* 0x00000048000c8947 */ /* 0x004fea0003800000 */
.L_x_150:
        /* <DEDUP_REMOVED lines=9> */
.L_x_152:
[----:B------:R-:W-:-:S04]  /*3ce0*/  UIADD3 UR6, UPT, UPT, UR6, 0x1, URZ ;  /* 0x0000000106067890 */ /* 0x000fc8000fffe0ff */
[----:B------:R-:W-:-:S04]  /*3cf0*/  UISETP.NE.AND UP0, UPT, UR6, 0x4, UPT ;  /* 0x000000040600788c */ /* 0x000fc8000bf05270 */
[----:B------:R-:W-:Y:S02]  /*3d00*/  USEL UR5, URZ, 0x1, UP0 ;  /* 0x00000001ff057887 */ /* 0x000fe40008000000 */
[----:B------:R-:W-:-:S04]  /*3d10*/  USEL UR6, UR6, URZ, UP0 ;  /* 0x000000ff06067287 */ /* 0x000fc80008000000 */
[----:B------:R-:W-:Y:S01]  /*3d20*/  ULEA UR6, UR6, UR9, 0x3 ;  /* 0x0000000906067291 */ /* 0x000fe2000f8e18ff */
[----:B--2---:R-:W-:-:S04]  /*3d30*/  LOP3.LUT R3, R2, UR5, RZ, 0x3c, !PT ;  /* 0x0000000502037c12 */ /* 0x004fc8000f8e3cff */
[----:B------:R-:W-:-:S04]  /*3d40*/  SHF.L.U32 R3, R3, 0x1f, RZ ;  /* 0x0000001f03037819 */ /* 0x000fc800000006ff */
[----:B------:R-:W2:Y:S02]  /*3d50*/  SYNCS.PHASECHK.TRANS64.TRYWAIT P0, [UR6], R3 ;  /* 0x00000003ff0075a7 */ /* 0x000ea40008001106 */
[----:B--2---:R-:W-:Y:S05]  /*3d60*/  @!P0 BRA `(.L_x_75) ;  /* 0x0000004400f48947 */ /* 0x004fea0003800000 */
.L_x_154:
[----:B------:R-:W-:Y:S01]  /*3d70*/  NOP ;  /* 0x0000000000007918 */ /* 0x000fe20000000000 */
[----:B--2---:R-:W2:Y:S01]  /*3d80*/  LDS R0, [UR4+0x14] ;  /* 0x00001404ff007984 */ /* 0x004ea20008000800 */
[----:B------:R-:W-:Y:S01]  /*3d90*/  ULOP3.LUT UR6, UR13, 0xffff, URZ, 0xc0, !UPT ;  /* 0x0000ffff0d067892 */ /* 0x000fe2000f8ec0ff */
[----:B------:R-:W-:Y:S01]  /*3da0*/  UMOV UR8, 0xffff ;  /* 0x0000ffff00087882 */ /* 0x000fe20000000000 */
[----:B------:R-:W-:Y:S02]  /*3db0*/  UMOV UR5, 0x1 ;  /* 0x0000000100057882 */ /* 0x000fe40000000000 */
[----:B------:R-:W-:-:S04]  /*3dc0*/  USHF.R.U32.HI UR6, URZ, 0x5, UR6 ;  /* 0x00000005ff067899 */ /* 0x000fc80008011606 */
[----:B------:R-:W-:Y:S02]  /*3dd0*/  USHF.L.U32 UR8, UR8, UR6, URZ ;  /* 0x0000000608087299 */ /* 0x000fe400080006ff */
[----:B------:R-:W-:-:S04]  /*3de0*/  USHF.L.U32 UR5, UR5, UR6, URZ ;  /* 0x0000000605057299 */ /* 0x000fc800080006ff */
[----:B--2---:R-:W-:-:S04]  /*3df0*/  LOP3.LUT R0, R0, UR8, RZ, 0xc0, !PT ;  /* 0x0000000800007c12 */ /* 0x004fc8000f8ec0ff */
[----:B------:R-:W-:-:S13]  /*3e00*/  ISETP.NE.AND P0, PT, R0, UR8, PT ;  /* 0x0000000800007c0c */ /* 0x000fda000bf05270 */
[----:B------:R-:W-:Y:S05]  /*3e10*/  @P0 BRA `(.L_x_76) ;  /* 0x0000000000580947 */ /* 0x000fea0003800000 */
[----:B------:R-:W2:Y:S02]  /*3e20*/  LDS R0, [UR4+0x18] ;  /* 0x00001804ff007984 */ /* 0x000ea40008000800 */
[----:B--2---:R-:W-:-:S04]  /*3e30*/  LOP3.LUT R0, R0, UR5, RZ, 0xc0, !PT ;  /* 0x0000000500007c12 */ /* 0x004fc8000f8ec0ff */
[----:B------:R-:W-:-:S13]  /*3e40*/  ISETP.NE.AND P0, PT, R0, UR5, PT ;  /* 0x0000000500007c0c */ /* 0x000fda000bf05270 */
[----:B------:R-:W-:Y:S05]  /*3e50*/  @P0 BRA `(.L_x_77) ;  /* 0x00000000003c0947 */ /* 0x000fea0003800000 */
[----:B------:R-:W2:Y:S01]  /*3e60*/  S2R R2, SR_LANEID ;  /* 0x0000000000027919 */ /* 0x000ea20000000000 */
[----:B------:R-:W-:Y:S01]  /*3e70*/  ULOP3.LUT UR8, URZ, UR8, URZ, 0x33, !UPT ;  /* 0x00000008ff087292 */ /* 0x000fe2000f8e33ff */
[----:B------:R-:W-:Y:S01]  /*3e80*/  LOP3.LUT R4, RZ, UR5, RZ, 0x33, !PT ;  /* 0x00000005ff047c12 */ /* 0x000fe2000f8e33ff */
[----:B------:R-:W-:Y:S02]  /*3e90*/  VOTEU.ANY UR7, UPT, PT ;  /* 0x0000000000077886 */ /* 0x000fe400038e0100 */
[----:B------:R-:W-:Y:S01]  /*3ea0*/  UFLO.U32 UR7, UR7 ;  /* 0x00000007000772bd */ /* 0x000fe200080e0000 */
[----:B------:R-:W3:Y:S01]  /*3eb0*/  REDUX UR5, R4 ;  /* 0x00000000040573c4 */ /* 0x000ee20000000000 */
[----:B------:R-:W-:-:S06]  /*3ec0*/  IMAD.U32 R0, RZ, RZ, UR8 ;  /* 0x00000008ff007e24 */ /* 0x000fcc000f8e00ff */
[----:B------:R1:W-:Y:S01]  /*3ed0*/  UTCATOMSWS.AND URZ, UR8 ;  /* 0x0000000800ff79e3 */ /* 0x0003e20008000000 */
[----:B------:R-:W4:Y:S01]  /*3ee0*/  REDUX UR6, R0 ;  /* 0x00000000000673c4 */ /* 0x000f220000000000 */
[----:B--2---:R-:W-:Y:S01]  /*3ef0*/  ISETP.EQ.U32.AND P0, PT, R2, UR7, PT ;  /* 0x0000000702007c0c */ /* 0x004fe2000bf02070 */
[----:B---3--:R-:W-:Y:S01]  /*3f00*/  IMAD.U32 R2, RZ, RZ, UR5 ;  /* 0x00000005ff027e24 */ /* 0x008fe2000f8e00ff */
[----:B----4-:R-:W-:-:S11]  /*3f10*/  MOV R3, UR6 ;  /* 0x0000000600037c02 */ /* 0x010fd60008000f00 */
[----:B------:R1:W-:Y:S04]  /*3f20*/  @P0 ATOMS.AND RZ, [UR4+0x14], R3 ;  /* 0x00001403ffff098c */ /* 0x0003e8000a800004 */
[----:B------:R1:W-:Y:S01]  /*3f30*/  @P0 ATOMS.AND RZ, [UR4+0x18], R2 ;  /* 0x00001802ffff098c */ /* 0x0003e2000a800004 */
[----:B------:R-:W-:Y:S05]  /*3f40*/  BRA `(.L_x_78) ;  /* 0x0000000000147947 */ /* 0x000fea0003800000 */
.L_x_77:
[----:B------:R-:W-:Y:S02]  /*3f50*/  MOV R2, 0x3f70 ;  /* 0x00003f7000027802 */ /* 0x000fe40000000f00 */
[----:B-1--45:R-:W-:Y:S05]  /*3f60*/  CALL.REL.NOINC `($__internal_0_$__cuda_sm10x_tcgen05_guardrail_trap_col_being_dealloced_not_returned_by_alloc) ;  /* 0x0000004800147944 */ /* 0x032fea0003c00000 */
[----:B------:R-:W-:Y:S05]  /*3f70*/  BRA `(.L_x_78) ;  /* 0x0000000000087947 */ /* 0x000fea0003800000 */
.L_x_76:
[----:B------:R-:W-:Y:S02]  /*3f80*/  MOV R2, 0x3fa0 ;  /* 0x00003fa000027802 */ /* 0x000fe40000000f00 */
[----:B-1--45:R-:W-:Y:S05]  /*3f90*/  CALL.REL.NOINC `($__internal_2_$__cuda_sm10x_tcgen05_guardrail_trap_unallocated_columns_being_dealloced) ;  /* 0x0000004800207944 */ /* 0x032fea0003c00000 */
.L_x_78:
[----:B------:R-:W-:Y:S01]  /*3fa0*/  NOP ;  /* 0x0000000000007918 */ /* 0x000fe20000000000 */
[----:B-1----:R-:W-:Y:S05]  /*3fb0*/  EXIT ;  /* 0x000000000000794d */ /* 0x002fea0003800000 */
.L_x_60:
[----:B------:R-:W-:-:S09]  /*3fc0*/  UISETP.NE.OR UP2, UPT, UR8, 0x3, !UP2 ;  /* 0x000000030800788c */ /* 0x000fd2000d745670 */
[----:B------:R-:W-:Y:S05]  /*3fd0*/  BRA.U UP2, `(.L_x_79) ;  /* 0x0000000d02347547 */ /* 0x000fea000b800000 */
[----:B------:R-:W1:Y:S01]  /*3fe0*/  LDC R0, c[0x0][0xb30] ;  /* 0x0002cc00ff007b82 */ /* 0x000e620000000800 */
[----:B------:R-:W2:Y:S01]  /*3ff0*/  LDCU.64 UR8, c[0x0][0x888] ;  /* 0x00011100ff0877ac */ /* 0x000ea20008000a00 */
[----:B------:R-:W-:Y:S01]  /*4000*/  IMAD.MOV.U32 R30, RZ, RZ, 0x1 ;  /* 0x00000001ff1e7424 */ /* 0x000fe200078e00ff */
[----:B------:R-:W-:Y:S01]  /*4010*/  CS2R R28, SRZ ;  /* 0x00000000001c7805 */ /* 0x000fe2000001ff00 */
[----:B------:R-:W-:Y:S01]  /*4020*/  IMAD.MOV.U32 R25, RZ, RZ, 0x2800 ;  /* 0x00002800ff197424 */ /* 0x000fe200078e00ff */
[----:B------:R-:W4:Y:S03]  /*4030*/  LDCU.64 UR4, c[0x0][0x890] ;  /* 0x00011200ff0477ac */ /* 0x000f260008000a00 */
[----:B------:R-:W3:Y:S01]  /*4040*/  LDC R19, c[0x0][0x370] ;  /* 0x0000dc00ff137b82 */ /* 0x000ee20000000800 */
[----:B------:R-:W-:Y:S01]  /*4050*/  UMOV UR7, 0x400 ;  /* 0x0000040000077882 */ /* 0x000fe20000000000 */
[----:B------:R-:W-:-:S02]  /*4060*/  UPLOP3.LUT UP1, UPT, UPT, UPT, UPT, 0x40, 0x4 ;  /* 0x000000000004789c */ /* 0x000fc40003f2e870 */
[----:B------:R-:W-:-:S04]  /*4070*/  ULEA UR7, UR37, UR7, 0x18 ;  /* 0x0000000725077291 */ /* 0x000fc8000f8ec0ff */
[----:B------:R-:W3:Y:S01]  /*4080*/  LDC R2, c[0x0][0xb0c] ;  /* 0x0002c300ff027b82 */ /* 0x000ee20000000800 */
[----:B--2---:R-:W-:Y:S02]  /*4090*/  UISETP.NE.U32.AND UP5, UPT, UR8, URZ, UPT ;  /* 0x000000ff0800728c */ /* 0x004fe4000bfa5070 */
[----:B------:R-:W-:Y:S02]  /*40a0*/  UIADD3 UR8, UPT, UPT, UR7, 0xf0, URZ ;  /* 0x000000f007087890 */ /* 0x000fe4000fffe0ff */
[----:B----4-:R-:W-:-:S03]  /*40b0*/  UISETP.NE.U32.AND UP6, UPT, UR4, URZ, UPT ;  /* 0x000000ff0400728c */ /* 0x010fc6000bfc5070 */
[----:B------:R-:W2:Y:S01]  /*40c0*/  LDC R18, c[0x0][0xb20] ;  /* 0x0002c800ff127b82 */ /* 0x000ea20000000800 */
[----:B-1----:R-:W-:Y:S01]  /*40d0*/  ISETP.NE.AND P1, PT, R0, 0x1, PT ;  /* 0x000000010000780c */ /* 0x002fe20003f25270 */
[----:B------:R-:W-:Y:S02]  /*40e0*/  UISETP.NE.AND.EX UP5, UPT, UR9, URZ, UPT, UP5 ;  /* 0x000000ff0900728c */ /* 0x000fe4000bfa5350 */
[----:B------:R-:W-:Y:S02]  /*40f0*/  UPRMT UR37, UR37, 0x654, UR8 ;  /* 0x0000065425257896 */ /* 0x000fe40008000008 */
[----:B------:R-:W-:Y:S02]  /*4100*/  UISETP.NE.AND.EX UP6, UPT, UR5, URZ, UPT, UP6 ;  /* 0x000000ff0500728c */ /* 0x000fe4000bfc5360 */
[----:B------:R-:W1:Y:S08]  /*4110*/  LDC.64 R32, c[0x0][0x348] ;  /* 0x0000d200ff207b82 */ /* 0x000e700000000a00 */
[----:B------:R-:W4:Y:S08]  /*4120*/  LDC.64 R16, c[0x0][0xb10] ;  /* 0x0002c400ff107b82 */ /* 0x000f300000000a00 */
[----:B------:R-:W1:Y:S08]  /*4130*/  LDC.64 R6, c[0x0][0xb18] ;  /* 0x0002c600ff067b82 */ /* 0x000e700000000a00 */
[----:B------:R-:W1:Y:S08]  /*4140*/  LDC.64 R4, c[0x0][0xb28] ;  /* 0x0002ca00ff047b82 */ /* 0x000e700000000a00 */
[----:B--23--:R-:W1:Y:S02]  /*4150*/  LDC R24, c[0x0][0x374] ;  /* 0x0000dd00ff187b82 */ /* 0x00ce640000000800 */
.L_x_87:
[C---:B------:R-:W-:Y:S02]  /*4160*/  LEA R0, R29.reuse, UR7, 0x3 ;  /* 0x000000071d007c11 */ /* 0x040fe4000f8e18ff */
[----:B------:R-:W-:Y:S02]  /*4170*/  SHF.L.U32 R3, R28, 0x1f, RZ ;  /* 0x0000001f1c037819 */ /* 0x000fe400000006ff */
[----:B------:R-:W-:Y:S02]  /*4180*/  LEA R20, R29, UR7, 0x4 ;  /* 0x000000071d147c11 */ /* 0x000fe4000f8e20ff */
[----:B--2---:R-:W2:Y:S02]  /*4190*/  SYNCS.PHASECHK.TRANS64.TRYWAIT P0, [R0+URZ+0x110], R3 ;  /* 0x00011003000075a7 */ /* 0x004ea400080011ff */
[----:B--2---:R-:W-:Y:S05]  /*41a0*/  @!P0 BRA `(.L_x_80) ;  /* 0x0000004000fc8947 */ /* 0x004fea0003800000 */
.L_x_155:
[----:B------:R-:W-:Y:S01]  /*41b0*/  ISETP.GE.AND P0, PT, R92, 0x1, PT ;  /* 0x000000015c00780c */ /* 0x000fe20003f06270 */
[----:B------:R-:W3:Y:S01]  /*41c0*/  LDS.128 R20, [R20+0x1a0] ;  /* 0x0001a00014147984 */ /* 0x000ee20000000c00 */
[----:B------:R-:W-:Y:S01]  /*41d0*/  ISETP.NE.U32.AND P4, PT, RZ, UR4, PT ;  /* 0x00000004ff007c0c */ /* 0x000fe2000bf85070 */
[----:B--2---:R-:W-:Y:S01]  /*41e0*/  VIADD R0, R0, 0x120 ;  /* 0x0000012000007836 */ /* 0x004fe20000000000 */
[----:B------:R-:W-:Y:S02]  /*41f0*/  SHF.L.U32 R26, R30, 0x1f, RZ ;  /* 0x0000001f1e1a7819 */ /* 0x000fe400000006ff */
[----:B------:R-:W-:Y:S02]  /*4200*/  ISETP.NE.AND.EX P4, PT, RZ, UR5, PT, P4 ;  /* 0x00000005ff007c0c */ /* 0x000fe4000bf85340 */
[----:B------:R-:W-:Y:S01]  /*4210*/  PRMT R0, RZ, 0x654, R0 ;  /* 0x00000654ff007816 */ /* 0x000fe20000000000 */
[----:B------:R-:W-:Y:S01]  /*4220*/  @!PT LDS RZ, [RZ] ;  /* 0x00000000fffff984 */ /* 0x000fe20000000800 */
[----:B------:R-:W-:Y:S01]  /*4230*/  @!PT LDS RZ, [RZ] ;  /* 0x00000000fffff984 */ /* 0x000fe20000000800 */
[----:B------:R-:W-:Y:S01]  /*4240*/  @!PT LDS RZ, [RZ] ;  /* 0x00000000fffff984 */ /* 0x000fe20000000800 */
[----:B------:R-:W-:Y:S01]  /*4250*/  @!PT LDS RZ, [RZ] ;  /* 0x00000000fffff984 */ /* 0x000fe20000000800 */
[----:B------:R2:W-:Y:S06]  /*4260*/  MEMBAR.ALL.CTA ;  /* 0x0000000000007992 */ /* 0x0005ec0000008000 */
[----:B--2---:R-:W2:Y:S02]  /*4270*/  FENCE.VIEW.ASYNC.S ;  /* 0x00000000000073c6 */ /* 0x004ea40000000000 */
[----:B--2---:R2:W-:Y:S01]  /*4280*/  SYNCS.ARRIVE.TRANS64.RED.A1T0 RZ, [R0+URZ], RZ ;  /* 0x000000ff00ff79a7 */ /* 0x0045e200081004ff */
[----:B---3--:R-:W-:Y:S11]  /*4290*/  LOP3.LUT P3, RZ, R22, 0x1, RZ, 0xc0, !PT ;  /* 0x0000000116ff7812 */ /* 0x008ff6000786c0ff */
[----:B------:R-:W-:Y:S02]  /*42a0*/  @!UPT UIADD3 URZ, UPT, UPT, URZ, URZ, URZ ;  /* 0x000000fffffff290 */ /* 0x000fe4000fffe0ff */
[----:B------:R-:W-:Y:S02]  /*42b0*/  @P3 MOV R13, R20 ;  /* 0x00000014000d3202 */ /* 0x000fe40000000f00 */
[----:B------:R-:W-:Y:S01]  /*42c0*/  @P3 LOP3.LUT R8, R21, 0xffff, RZ, 0xc0, !PT ;  /* 0x0000ffff15083812 */ /* 0x000fe200078ec0ff */
[----:B--2---:R-:W-:Y:S06]  /*42d0*/  @!P0 BRA `(.L_x_81) ;  /* 0x0000000000a48947 */ /* 0x004fec0003800000 */
[----:B-1----:R-:W-:Y:S01]  /*42e0*/  IMAD.HI.U32 R31, R24, R7, RZ ;  /* 0x00000007181f7227 */ /* 0x002fe200078e00ff */
[----:B------:R-:W-:Y:S02]  /*42f0*/  ISETP.NE.AND P0, PT, R6, 0x1, PT ;  /* 0x000000010600780c */ /* 0x000fe40003f05270 */
[----:B------:R-:W-:Y:S01]  /*4300*/  ISETP.NE.AND P2, PT, R92, 0x1, PT ;  /* 0x000000015c00780c */ /* 0x000fe20003f45270 */
[----:B----4-:R-:W-:Y:S01]  /*4310*/  IMAD.HI.U32 R34, R19, R16, RZ ;  /* 0x0000001013227227 */ /* 0x010fe200078e00ff */
[----:B------:R-:W-:Y:S02]  /*4320*/  SHF.R.U32.HI R31, RZ, R18, R31 ;  /* 0x00000012ff1f7219 */ /* 0x000fe4000001161f */
[----:B------:R-:W-:Y:S01]  /*4330*/  ISETP.NE.AND P5, PT, R2, 0x1, PT ;  /* 0x000000010200780c */ /* 0x000fe20003fa5270 */
[----:B------:R-:W-:Y:S01]  /*4340*/  IMAD.HI.U32 R36, R13, R16, RZ ;  /* 0x000000100d247227 */ /* 0x000fe200078e00ff */
[----:B------:R-:W-:Y:S02]  /*4350*/  SHF.R.U32.HI R34, RZ, R17, R34 ;  /* 0x00000011ff227219 */ /* 0x000fe40000011622 */
[----:B------:R-:W-:Y:S01]  /*4360*/  SEL R3, R24, R31, !P0 ;  /* 0x0000001f18037207 */ /* 0x000fe20004000000 */
[C---:B------:R-:W-:Y:S01]  /*4370*/  IMAD.HI.U32 R31, R8.reuse, R7, RZ ;  /* 0x00000007081f7227 */ /* 0x040fe200078e00ff */
[----:B------:R-:W-:Y:S02]  /*4380*/  SEL R11, R19, R34, !P5 ;  /* 0x00000022130b7207 */ /* 0x000fe40006800000 */
[----:B------:R-:W-:Y:S01]  /*4390*/  SHF.R.U32.HI R36, RZ, R17, R36 ;  /* 0x00000011ff247219 */ /* 0x000fe20000011624 */
[----:B------:R-:W-:Y:S01]  /*43a0*/  IMAD.HI.U32 R38, R3, R4, RZ ;  /* 0x0000000403267227 */ /* 0x000fe200078e00ff */
[----:B------:R-:W-:Y:S03]  /*43b0*/  SHF.R.U32.HI R31, RZ, R18, R31 ;  /* 0x00000012ff1f7219 */ /* 0x000fe6000001161f */
[----:B------:R-:W-:Y:S01]  /*43c0*/  IMAD.HI.U32 R34, R11, R4, RZ ;  /* 0x000000040b227227 */ /* 0x000fe200078e00ff */
[----:B------:R-:W-:Y:S02]  /*43d0*/  @P2 SHF.R.U32.HI R3, RZ, R5, R38 ;  /* 0x00000005ff032219 */ /* 0x000fe40000011626 */
[----:B------:R-:W-:Y:S02]  /*43e0*/  SEL R9, R8, R31, !P0 ;  /* 0x0000001f08097207 */ /* 0x000fe40004000000 */
[----:B------:R-:W-:Y:S01]  /*43f0*/  @P2 SHF.R.U32.HI R11, RZ, R5, R34 ;  /* 0x00000005ff0b2219 */ /* 0x000fe20000011622 */
[C---:B------:R-:W-:Y:S01]  /*4400*/  IMAD R10, R92.reuse, R3, RZ ;  /* 0x000000035c0a7224 */ /* 0x040fe200078e02ff */
[----:B------:R-:W-:Y:S01]  /*4410*/  SEL R3, R13, R36, !P5 ;  /* 0x000000240d037207 */ /* 0x000fe20006800000 */
[C---:B------:R-:W-:Y:S03]  /*4420*/  IMAD.HI.U32 R14, R9.reuse, R4, RZ ;  /* 0x00000004090e7227 */ /* 0x040fe600078e00ff */
[----:B------:R-:W-:Y:S01]  /*4430*/  ISETP.GE.AND P0, PT, R9, R10, PT ;  /* 0x0000000a0900720c */ /* 0x000fe20003f06270 */
[C---:B------:R-:W-:Y:S01]  /*4440*/  IMAD R12, R92.reuse, R11, RZ ;  /* 0x0000000b5c0c7224 */ /* 0x040fe200078e02ff */
[-C--:B------:R-:W-:Y:S04]  /*4450*/  SHF.R.U32.HI R14, RZ, R5.reuse, R14 ;  /* 0x00000005ff0e7219 */ /* 0x080fe8000001160e */
[----:B------:R-:W-:Y:S02]  /*4460*/  ISETP.GE.OR P0, PT, R3, R12, P0 ;  /* 0x0000000c0300720c */ /* 0x000fe40000706670 */
[----:B------:R-:W-:Y:S05]  /*4470*/  SEL R15, R9, R14, !P2 ;  /* 0x0000000e090f7207 */ /* 0x000fea0005000000 */
[----:B------:R-:W-:Y:S04]  /*4480*/  IMAD.MOV R14, RZ, RZ, -R15 ;  /* 0x000000ffff0e7224 */ /* 0x000fe800078e0a0f */
[----:B------:R-:W-:Y:S02]  /*4490*/  IMAD R14, R92, R14, R9 ;  /* 0x0000000e5c0e7224 */ /* 0x000fe400078e0209 */
[C---:B------:R-:W-:Y:S05]  /*44a0*/  @!P0 IMAD.HI.U32 R10, R3.reuse, R4, RZ ;  /* 0x00000004030a8227 */ /* 0x040fea00078e00ff */
[----:B------:R-:W-:Y:S04]  /*44b0*/  @!P0 SHF.R.U32.HI R10, RZ, R5, R10 ;  /* 0x00000005ff0a8219 */ /* 0x000fe8000001160a */
[----:B------:R-:W-:Y:S01]  /*44c0*/  @!P0 SEL R0, R3, R10, !P2 ;  /* 0x0000000a03008207 */ /* 0x000fe20005000000 */
[----:B------:R-:W-:Y:S03]  /*44d0*/  IMAD.MOV R10, RZ, RZ, -R3 ;  /* 0x000000ffff0a7224 */ /* 0x000fe600078e0a03 */
[----:B------:R-:W-:Y:S01]  /*44e0*/  @!P0 IADD3 R15, PT, PT, R15, -R0, RZ ;  /* 0x800000000f0f8210 */ /* 0x000fe20007ffe0ff */
[----:B------:R-:W-:Y:S01]  /*44f0*/  @!P0 IMAD R0, R11, R14, R0 ;  /* 0x0000000e0b008224 */ /* 0x000fe200078e0200 */
[----:B------:R-:W-:Y:S01]  /*4500*/  IADD3 R11, PT, PT, -R9, RZ, RZ ;  /* 0x000000ff090b7210 */ /* 0x000fe20007ffe1ff */
[----:B------:R-:W-:Y:S02]  /*4510*/  IMAD R13, R2, R10, R13 ;  /* 0x0000000a020d7224 */ /* 0x000fe400078e020d */
[----:B------:R-:W-:Y:S02]  /*4520*/  @!P0 IMAD R9, R15, R92, R3 ;  /* 0x0000005c0f098224 */ /* 0x000fe400078e0203 */
[----:B------:R-:W-:Y:S02]  /*4530*/  @!P0 IMAD.MOV.U32 R3, RZ, RZ, R0 ;  /* 0x000000ffff038224 */ /* 0x000fe400078e0000 */
[----:B------:R-:W-:Y:S02]  /*4540*/  IMAD R8, R6, R11, R8 ;  /* 0x0000000b06087224 */ /* 0x000fe400078e0208 */
[----:B------:R-:W-:Y:S02]  /*4550*/  IMAD R13, R3, R2, R13 ;  /* 0x00000002030d7224 */ /* 0x000fe400078e020d */
[----:B------:R-:W-:Y:S02]  /*4560*/  IMAD R8, R9, R6, R8 ;  /* 0x0000000609087224 */ /* 0x000fe400078e0208 */
.L_x_81:
[----:B------:R-:W-:Y:S05]  /*4570*/  BRA.U UP1, `(.L_x_82) ;  /* 0x0000000101107547 */ /* 0x000fea000b800000 */
[----:B------:R-:W-:Y:S04]  /*4580*/  MOV R0, UR6 ;  /* 0x0000000600007c02 */ /* 0x000fe80008000f00 */
[----:B------:R-:W-:Y:S04]  /*4590*/  SHF.L.U32 R3, R0, 0x1f, RZ ;  /* 0x0000001f00037819 */ /* 0x000fe800000006ff */
[----:B------:R-:W2:Y:S02]  /*45a0*/  SYNCS.PHASECHK.TRANS64.TRYWAIT P0, [UR7+0x108], R3 ;  /* 0x00010803ff0075a7 */ /* 0x000ea40008001107 */
[----:B--2---:R-:W-:Y:S05]  /*45b0*/  @!P0 BRA `(.L_x_83) ;  /* 0x00000040000c8947 */ /* 0x004fea0003800000 */
.L_x_82:
[----:B------:R-:W-:Y:S05]  /*45c0*/  BRA.U !UP6, `(.L_x_84) ;  /* 0x000000010e347547 */ /* 0x000fea000b800000 */
[----:B------:R-:W-:Y:S01]  /*45d0*/  UPLOP3.LUT UP0, UPT, UPT, UPT, UP5, 0x80, 0x8 ;  /* 0x000000000008789c */ /* 0x000fe20003f0f050 */
[----:B------:R-:W-:Y:S05]  /*45e0*/  HFMA2 R200, -RZ, RZ, 0, 5.9604644775390625e-08 ;  /* 0x00000001ffc87431 */ /* 0x000fea00000001ff */
[----:B------:R-:W-:Y:S05]  /*45f0*/  PLOP3.LUT P0, PT, PT, PT, UP0, 0x80, 0x8 ;  /* 0x000000000008781c */ /* 0x000fea0003f0f008 */
[----:B------:R-:W3:Y:S01]  /*4600*/  @UP0 LDCU.64 UR10, c[0x0][0x888] ;  /* 0x00011100ff0a07ac */ /* 0x000ee20008000a00 */
[----:B------:R-:W-:Y:S04]  /*4610*/  @UP0 UIMAD UR8, UR36, UR4, URZ ;  /* 0x00000004240802a4 */ /* 0x000fe8000f8e02ff */
[----:B---3--:R-:W-:Y:S06]  /*4620*/  @UP0 UIMAD.WIDE UR10, UR8, 0x4, UR10 ;  /* 0x00000004080a08a5 */ /* 0x008fec000f8e020a */
[----:B------:R-:W-:Y:S02]  /*4630*/  IMAD.U32 R10, RZ, RZ, UR10 ;  /* 0x0000000aff0a7e24 */ /* 0x000fe4000f8e00ff */
[----:B------:R-:W-:Y:S05]  /*4640*/  IMAD.U32 R11, RZ, RZ, UR11 ;  /* 0x0000000bff0b7e24 */ /* 0x000fea000f8e00ff */
[----:B--2---:R-:W2:Y:S02]  /*4650*/  @P0 LDG.E R0, desc[UR46][R10.64] ;  /* 0x0000002e0a000981 */ /* 0x004ea4000c1e1900 */
[----:B--2---:R-:W-:Y:S01]  /*4660*/  @P0 R2UR UR38, R0 ;  /* 0x00000000002602ca */ /* 0x004fe200000e0000 */
[----:B------:R-:W-:Y:S05]  /*4670*/  IMAD.MOV.U32 R0, RZ, RZ, 0x1 ;  /* 0x00000001ff007424 */ /* 0x000fea00078e00ff */
[----:B------:R-:W-:Y:S08]  /*4680*/  @!P0 PRMT R200, R0, 0x7610, R200 ;  /* 0x0000761000c88816 */ /* 0x000ff000000000c8 */
[----:B------:R-:W3:Y:S02]  /*4690*/  @!UP0 LDCU UR38, c[0x0][0x880] ;  /* 0x00011000ff2687ac */ /* 0x000ee40008000800 */
.L_x_84:
[----:B---3--:R-:W-:Y:S01]  /*46a0*/  @!P4 ISETP.EQ.AND P5, PT, RZ, UR38, PT ;  /* 0x00000026ff00cc0c */ /* 0x008fe2000bfa2270 */
[----:B------:R-:W-:Y:S01]  /*46b0*/  @!UPT UIADD3 URZ, UPT, UPT, URZ, URZ, URZ ;  /* 0x000000fffffff290 */ /* 0x000fe2000fffe0ff */
[----:B------:R-:W-:Y:S11]  /*46c0*/  @!P4 BRA `(.L_x_85) ;  /* 0x000000000014c947 */ /* 0x000ff60003800000 */
[----:B------:R-:W-:Y:S02]  /*46d0*/  LOP3.LUT P0, RZ, R200, 0xff, RZ, 0xc0, !PT ;  /* 0x000000ffc8ff7812 */ /* 0x000fe4000780c0ff */
[----:B------:R-:W-:Y:S04]  /*46e0*/  PLOP3.LUT P5, PT, PT, PT, UP0, 0x80, 0x8 ;  /* 0x000000000008781c */ /* 0x000fe80003faf008 */
[----:B------:R-:W-:Y:S07]  /*46f0*/  PLOP3.LUT P5, PT, P5, PT, PT, 0x8, 0x80 ;  /* 0x000000000080781c */ /* 0x000fee0002fae170 */
[----:B------:R-:W-:Y:S11]  /*4700*/  @P0 ISETP.EQ.AND P5, PT, RZ, UR38, PT ;  /* 0x00000026ff000c0c */ /* 0x000ff6000bfa2270 */
[----:B------:R-:W-:Y:S02]  /*4710*/  @!UPT UIADD3 URZ, UPT, UPT, URZ, URZ, URZ ;  /* 0x000000fffffff290 */ /* 0x000fe4000fffe0ff */
.L_x_85:
[----:B------:R-:W3:Y:S01]  /*4720*/  SYNCS.PHASECHK.TRANS64.TRYWAIT P4, [UR7+0xf8], R26 ;  /* 0x0000f81aff0075a7 */ /* 0x000ee20008081107 */
[----:B------:R-:W-:Y:S01]  /*4730*/  @P3 SHF.R.U32.HI R27, RZ, 0x10, R21 ;  /* 0x00000010ff1b3819 */ /* 0x000fe20000011615 */
[----:B------:R-:W-:Y:S01]  /*4740*/  VIADD R29, R29, 0x1 ;  /* 0x000000011d1d7836 */ /* 0x000fe20000000000 */
[----:B------:R-:W1:Y:S08]  /*4750*/  LDC.64 R14, c[0x0][0xb10] ;  /* 0x0002c400ff0e7b82 */ /* 0x000e700000000a00 */
[----:B------:R-:W4:Y:S08]  /*4760*/  LDC.64 R10, c[0x0][0xb18] ;  /* 0x0002c600ff0a7b82 */ /* 0x000f300000000a00 */
[----:B--2---:R-:W2:Y:S08]  /*4770*/  @!P1 LDC R0, c[0x0][0xb20] ;  /* 0x0002c800ff009b82 */ /* 0x004eb00000000800 */
[----:B------:R-:W2:Y:S01]  /*4780*/  @!P1 LDC R3, c[0x0][0xb0c] ;  /* 0x0002c300ff039b82 */ /* 0x000ea20000000800 */
[----:B-1----:R-:W-:Y:S05]  /*4790*/  @!P1 IMAD.HI.U32 R14, R13, R14, RZ ;  /* 0x0000000e0d0e9227 */ /* 0x002fea00078e00ff */
[----:B------:R-:W-:Y:S01]  /*47a0*/  @!P1 SHF.R.U32.HI R14, RZ, R15, R14 ;  /* 0x0000000fff0e9219 */ /* 0x000fe2000001160e */
[----:B----4-:R-:W-:Y:S01]  /*47b0*/  @!P1 IMAD.HI.U32 R11, R8, R11, RZ ;  /* 0x0000000b080b9227 */ /* 0x010fe200078e00ff */
[----:B------:R-:W-:Y:S04]  /*47c0*/  @!P1 ISETP.NE.AND P0, PT, R10, 0x1, PT ;  /* 0x000000010a00980c */ /* 0x000fe80003f05270 */
[----:B--2---:R-:W-:Y:S02]  /*47d0*/  @!P1 SHF.R.U32.HI R9, RZ, R0, R11 ;  /* 0x00000000ff099219 */ /* 0x004fe4000001160b */
[----:B------:R-:W-:Y:S02]  /*47e0*/  @!P1 ISETP.NE.AND P2, PT, R3, 0x1, PT ;  /* 0x000000010300980c */ /* 0x000fe40003f45270 */
[----:B------:R-:W-:Y:S02]  /*47f0*/  @!P1 SEL R9, R8, R9, !P0 ;  /* 0x0000000908099207 */ /* 0x000fe40004000000 */
[----:B------:R-:W-:Y:S02]  /*4800*/  ELECT P0, URZ, PT ;  /* 0x0000000000ff782f */ /* 0x000fe40003800000 */
[----:B------:R-:W-:Y:S05]  /*4810*/  @!P1 SEL R14, R13, R14, !P2 ;  /* 0x0000000e0d0e9207 */ /* 0x000fea0005000000 */
[----:B------:R-:W-:Y:S02]  /*4820*/  @!P1 IMAD.IADD R0, R9, 0x1, -R14 ;  /* 0x0000000109009824 */ /* 0x000fe400078e0a0e */
[----:B------:R-:W-:Y:S02]  /*4830*/  @!P1 IMAD.IADD R9, R14, 0x1, -R9 ;  /* 0x000000010e099824 */ /* 0x000fe400078e0a09 */
[----:B------:R-:W-:Y:S02]  /*4840*/  @!P1 IMAD R13, R0, R3, R13 ;  /* 0x00000003000d9224 */ /* 0x000fe400078e020d */
[----:B------:R-:W-:Y:S01]  /*4850*/  @!P1 IMAD R8, R9, R10, R8 ;  /* 0x0000000a09089224 */ /* 0x000fe200078e0208 */
[----:B---3--:R-:W-:Y:S06]  /*4860*/  @!P4 BRA `(.L_x_86) ;  /* 0x0000003c0078c947 */ /* 0x008fec0003800000 */
.L_x_158:
[----:B------:R-:W-:Y:S01]  /*4870*/  PLOP3.LUT P5, PT, P5, P0, PT, 0xf2, 0x2f ;  /* 0x00000000002f781c */ /* 0x000fe20002fa1e72 */
[----:B------:R-:W-:Y:S01]  /*4880*/  UMOV UR14, 0x0 ;  /* 0x00000000000e7882 */ /* 0x000fe20000000000 */
[----:B------:R-:W-:Y:S01]  /*4890*/  UMOV UR15, 0x10000000 ;  /* 0x10000000000f7882 */ /* 0x000fe20000000000 */
[----:B------:R-:W-:Y:S01]  /*48a0*/  UMOV UR44, UR36 ;  /* 0x00000024002c7c82 */ /* 0x000fe20008000000 */
[----:B------:R-:W-:Y:S01]  /*48b0*/  UMOV UR28, UR36 ;  /* 0x00000024001c7c82 */ /* 0x000fe20008000000 */
[----:B------:R-:W-:Y:S01]  /*48c0*/  UMOV UR20, UR36 ;  /* 0x0000002400147c82 */ /* 0x000fe20008000000 */
[----:B------:R-:W-:Y:S01]  /*48d0*/  UMOV UR12, UR36 ;  /* 0x00000024000c7c82 */ /* 0x000fe20008000000 */
[----:B------:R-:W-:Y:S06]  /*48e0*/  LOP3.LUT R30, R30, 0x1, RZ, 0x3c, !PT ;  /* 0x000000011e1e7812 */ /* 0x000fec00078e3cff */
[----:B-1----:R-:W-:Y:S01]  /*48f0*/  @!P5 IADD3 R3, P0, PT, R32, 0x580, RZ ;  /* 0x000005802003d810 */ /* 0x002fe20007f1e0ff */
[----:B------:R-:W-:Y:S01]  /*4900*/  @!P5 IMAD R191, R191, 0x50, RZ ;  /* 0x00000050bfbfd824 */ /* 0x000fe200078e02ff */
[----:B------:R-:W-:Y:S01]  /*4910*/  VOTEU.ALL UP4, P5 ;  /* 0x0000000000ff7886 */ /* 0x000fe20002880000 */
[----:B------:R-:W-:Y:S01]  /*4920*/  @!P5 IMAD.SHL.U32 R201, R201, 0x80, RZ ;  /* 0x00000080c9c9d824 */ /* 0x000fe200078e00ff */
[----:B------:R-:W-:Y:S01]  /*4930*/  @!P5 R2UR UR9, R3 ;  /* 0x000000000309d2ca */ /* 0x000fe200000e0000 */
[----:B------:R-:W-:Y:S01]  /*4940*/  @!P5 IMAD.X R0, RZ, RZ, R33, P0 ;  /* 0x000000ffff00d224 */ /* 0x000fe200000e0621 */
[----:B------:R-:W-:Y:S01]  /*4950*/  @!P5 R2UR UR42, R191 ;  /* 0x00000000bf2ad2ca */ /* 0x000fe200000e0000 */
[----:B------:R-:W-:Y:S01]  /*4960*/  @!UP4 UIADD3 UR41, UPT, UPT, UR7, 0xf0, URZ ;  /* 0x000000f00729c890 */ /* 0x000fe2000fffe0ff */
[----:B------:R-:W-:Y:S01]  /*4970*/  @!P5 R2UR UR43, R201 ;  /* 0x00000000c92bd2ca */ /* 0x000fe200000e0000 */
[----:B------:R-:W-:Y:S01]  /*4980*/  @!UP4 UIADD3 UR40, UPT, UPT, UR7, 0x200, URZ ;  /* 0x000002000728c890 */ /* 0x000fe2000fffe0ff */
[----:B------:R-:W-:Y:S01]  /*4990*/  @!P5 R2UR UR8, R0 ;  /* 0x000000000008d2ca */ /* 0x000fe200000e0000 */
[----:B------:R-:W-:Y:S01]  /*49a0*/  VOTEU.ALL UP3, P5 ;  /* 0x0000000000ff7886 */ /* 0x000fe20002860000 */
[----:B------:R-:W-:Y:S01]  /*49b0*/  @!UP4 UIADD3 UR32, UPT, UPT, UR7, 0xa00, URZ ;  /* 0x00000a000720c890 */ /* 0x000fe2000fffe0ff */
[----:B------:R-:W-:Y:S01]  /*49c0*/  ISETP.NE.AND P0, PT, R29, 0x2, PT ;  /* 0x000000021d00780c */ /* 0x000fe20003f05270 */
[----:B------:R-:W-:Y:S01]  /*49d0*/  VOTEU.ALL UP2, P5 ;  /* 0x0000000000ff7886 */ /* 0x000fe20002840000 */
[----:B------:R-:W-:Y:S01]  /*49e0*/  UMOV UR33, UR41 ;  /* 0x0000002900217c82 */ /* 0x000fe20008000000 */
[----:B------:R-:W-:Y:S01]  /*49f0*/  @!UP4 UIADD3 UR24, UPT, UPT, UR7, 0x1200, URZ ;  /* 0x000012000718c890 */ /* 0x000fe2000fffe0ff */
[----:B------:R-:W-:Y:S01]  /*4a00*/  IMAD.U32 R10, RZ, RZ, UR9 ;  /* 0x00000009ff0a7e24 */ /* 0x000fe2000f8e00ff */
[----:B------:R-:W-:Y:S01]  /*4a10*/  VOTEU.ALL UP1, P5 ;  /* 0x0000000000ff7886 */ /* 0x000fe20002820000 */
[----:B------:R-:W-:Y:S01]  /*4a20*/  @!UP4 UIADD3 UR34, UPT, UPT, UR42, 0x10, URZ ;  /* 0x000000102a22c890 */ /* 0x000fe2000fffe0ff */
[----:B------:R-:W-:Y:S01]  /*4a30*/  SEL R3, RZ, 0x1, P0 ;  /* 0x00000001ff037807 */ /* 0x000fe20000000000 */
[----:B------:R-:W-:Y:S01]  /*4a40*/  UMOV UR35, UR43 ;  /* 0x0000002b00237c82 */ /* 0x000fe20008000000 */
[----:B------:R-:W-:Y:S01]  /*4a50*/  @!P5 R2UR UR22, R10 ;  /* 0x000000000a16d2ca */ /* 0x000fe200000e0000 */
[----:B------:R-:W-:Y:S01]  /*4a60*/  IMAD.U32 R11, RZ, RZ, UR8 ;  /* 0x00000008ff0b7e24 */ /* 0x000fe2000f8e00ff */
[----:B------:R-:W-:Y:S01]  /*4a70*/  @!UP4 UIADD3 UR26, UPT, UPT, UR42, 0x20, URZ ;  /* 0x000000202a1ac890 */ /* 0x000fe2000fffe0ff */
[----:B------:R-:W-:Y:S01]  /*4a80*/  LOP3.LUT R28, R28, R3, RZ, 0x3c, !PT ;  /* 0x000000031c1c7212 */ /* 0x000fe200078e3cff */
[----:B------:R-:W-:Y:S01]  /*4a90*/  UMOV UR25, UR41 ;  /* 0x0000002900197c82 */ /* 0x000fe20008000000 */
[----:B------:R-:W-:Y:S01]  /*4aa0*/  UMOV UR27, UR43 ;  /* 0x0000002b001b7c82 */ /* 0x000fe20008000000 */
[----:B------:R-:W-:Y:S01]  /*4ab0*/  @!P5 R2UR UR23, R11 ;  /* 0x000000000b17d2ca */ /* 0x000fe200000e0000 */
[----:B------:R-:W-:Y:S01]  /*4ac0*/  @!UP4 UIADD3 UR16, UPT, UPT, UR7, 0x1a00, URZ ;  /* 0x00001a000710c890 */ /* 0x000fe2000fffe0ff */
[----:B------:R-:W-:Y:S01]  /*4ad0*/  SEL R29, R29, RZ, P0 ;  /* 0x000000ff1d1d7207 */ /* 0x000fe20000000000 */
[----:B------:R-:W-:Y:S01]  /*4ae0*/  @!UP4 UIADD3 UR18, UPT, UPT, UR42, 0x30, URZ ;  /* 0x000000302a12c890 */ /* 0x000fe2000fffe0ff */
[----:B------:R-:W-:Y:S01]  /*4af0*/  IMAD.IADD R191, R8, 0x1, R179 ;  /* 0x0000000108bf7824 */ /* 0x000fe200078e02b3 */
[----:B------:R-:W-:Y:S01]  /*4b00*/  UMOV UR17, UR41 ;  /* 0x0000002900117c82 */ /* 0x000fe20008000000 */
[----:B------:R-:W-:Y:S01]  /*4b10*/  UMOV UR19, UR43 ;  /* 0x0000002b00137c82 */ /* 0x000fe20008000000 */
[----:B------:R-:W-:Y:S01]  /*4b20*/  @!UP4 UIADD3 UR8, UPT, UPT, UR7, 0x2200, URZ ;  /* 0x000022000708c890 */ /* 0x000fe2000fffe0ff */
[----:B------:R-:W-:Y:S01]  /*4b30*/  IMAD.IADD R201, R13, 0x1, R190 ;  /* 0x000000010dc97824 */ /* 0x000fe200078e02be */
[----:B------:R-:W-:Y:S01]  /*4b40*/  @!UP4 UIADD3 UR10, UPT, UPT, UR42, 0x40, URZ ;  /* 0x000000402a0ac890 */ /* 0x000fe2000fffe0ff */
[----:B------:R-:W-:Y:S01]  /*4b50*/  UMOV UR9, UR41 ;  /* 0x0000002900097c82 */ /* 0x000fe20008000000 */
[----:B------:R-:W-:Y:S02]  /*4b60*/  UMOV UR11, UR43 ;  /* 0x0000002b000b7c82 */ /* 0x000fe40008000000 */
[----:B------:R-:W-:Y:S01]  /*4b70*/  @!UP3 UTMALDG.3D [UR40], [UR22], desc[UR14] ;  /* 0x00000e281600b5b4 */ /* 0x000fe20008011000 */
[----:B------:R1:W-:Y:S01]  /*4b80*/  @!UP2 UTMALDG.3D [UR32], [UR22], desc[UR14] ;  /* 0x00000e201600a5b4 */ /* 0x0003e20008011000 */
[----:B------:R-:W-:Y:S01]  /*4b90*/  VOTEU.ALL UP2, P5 ;  /* 0x0000000000ff7886 */ /* 0x000fe20002840000 */
[----:B------:R2:W-:Y:S01]  /*4ba0*/  @!UP1 UTMALDG.3D [UR24], [UR22], desc[UR14] ;  /* 0x00000e18160095b4 */ /* 0x0005e20008011000 */
[----:B------:R-:W-:Y:S03]  /*4bb0*/  VOTEU.ALL UP1, P5 ;  /* 0x0000000000ff7886 */ /* 0x000fe60002820000 */
[----:B------:R2:W-:Y:S02]  /*4bc0*/  @!UP2 UTMALDG.3D [UR16], [UR22], desc[UR14] ;  /* 0x00000e101600a5b4 */ /* 0x0005e40008011000 */
[----:B------:R2:W-:Y:S01]  /*4bd0*/  @!UP1 UTMALDG.3D [UR8], [UR22], desc[UR14] ;  /* 0x00000e08160095b4 */ /* 0x0005e20008011000 */
[----:B------:R2:W-:Y:S01]  /*4be0*/  @!P5 SYNCS.ARRIVE.TRANS64.RED.A0TR RZ, [UR7+0xf0], R25 ;  /* 0x0000f019ffffd9a7 */ /* 0x0005e20008300407 */
[----:B------:R-:W-:Y:S01]  /*4bf0*/  UPLOP3.LUT UP1, UPT, UPT, UPT, UPT, 0x80, 0x8 ;  /* 0x000000000008789c */ /* 0x000fe20003f2f070 */
[----:B-1----:R-:W-:Y:S01]  /*4c00*/  @P3 R2UR UR36, R27 ;  /* 0x000000001b2432ca */ /* 0x002fe200000e0000 */
[----:B------:R-:W-:Y:S01]  /*4c10*/  SYNCS.ARRIVE.TRANS64.RED.A1T0 RZ, [UR37], RZ ;  /* 0x000000ffffff79a7 */ /* 0x000fe20008100425 */
[----:B------:R-:W-:Y:S02]  /*4c20*/  @!UPT UIADD3 URZ, UPT, UPT, URZ, URZ, URZ ;  /* 0x000000fffffff290 */ /* 0x000fe4000fffe0ff */
[----:B------:R-:W-:Y:S11]  /*4c30*/  @P3 BRA `(.L_x_87) ;  /* 0xfffffff400483947 */ /* 0x000ff6000383ffff */
[----:B------:R-:W-:Y:S07]  /*4c40*/  MOV R0, UR7 ;  /* 0x0000000700007c02 */ /* 0x000fee0008000f00 */
.L_x_88:
[----:B-1----:R-:W-:-:S04]  /*4c50*/  SHF.L.U32 R3, R30, 0x1f, RZ ;  /* 0x0000001f1e037819 */ /* 0x002fc800000006ff */
[----:B------:R1:W3:Y:S03]  /*4c60*/  SYNCS.PHASECHK.TRANS64.TRYWAIT P0, [R0+URZ+0xf8], R3 ;  /* 0x0000f803000075a7 */ /* 0x0002e600080011ff */
[----:B---3--:R-:W-:Y:S05]  /*4c70*/  @!P0 NANOSLEEP.SYNCS 0x989680 ;  /* 0x009896800000895d */ /* 0x008fea0003900000 */
[----:B------:R-:W3:Y:S02]  /*4c80*/  @!P0 SYNCS.PHASECHK.TRANS64 P0, [R0+URZ+0xf8], R3 ;  /* 0x0000f803000085a7 */ /* 0x000ee400080010ff */
[----:B--23--:R-:W-:Y:S05]  /*4c90*/  @P0 EXIT ;  /* 0x000000000000094d */ /* 0x00cfea0003800000 */
[----:B------:R-:W-:Y:S05]  /*4ca0*/  BRA `(.L_x_88) ;  /* 0xfffffffc00e87947 */ /* 0x000fea000383ffff */
.L_x_79:
[----:B------:R-:W-:-:S06]  /*4cb0*/  UISETP.GE.AND UP1, UPT, UR8, 0x4, UPT ;  /* 0x000000040800788c */ /* 0x000fcc000bf26270 */
[----:B------:R-:W-:-:S13]  /*4cc0*/  PLOP3.LUT P0, PT, PT, PT, UP1, 0x80, 0x8 ;  /* 0x000000000008781c */ /* 0x000fda0003f0f018 */
[----:B------:R-:W-:Y:S05]  /*4cd0*/  @!P0 EXIT ;  /* 0x000000000000894d */ /* 0x000fea0003800000 */
[----:B------:R-:W-:Y:S01]  /*4ce0*/  BAR.SYNC.DEFER_BLOCKING 0x6, 0xa0 ;  /* 0x0182800000007b1d */ /* 0x000fe20000010000 */
[C---:B------:R-:W-:Y:S01]  /*4cf0*/  IMAD.U32 R2, R211.reuse, 0x10000, RZ ;  /* 0x00010000d3027824 */ /* 0x040fe200078e00ff */
[----:B------:R-:W-:Y:S02]  /*4d00*/  LOP3.LUT R210, R0, 0x60, R211, 0xf8, !PT ;  /* 0x0000006000d27812 */ /* 0x000fe400078ef8d3 */
[----:B------:R-:W-:Y:S02]  /*4d10*/  CS2R R208, SRZ ;  /* 0x0000000000d07805 */ /* 0x000fe4000001ff00 */
[----:B------:R-:W-:Y:S01]  /*4d20*/  LOP3.LUT R211, R211, 0x60, RZ, 0xc0, !PT ;  /* 0x00000060d3d37812 */ /* 0x000fe200078ec0ff */
[----:B------:R-:W-:Y:S01]  /*4d30*/  IMAD.MOV.U32 R213, RZ, RZ, RZ ;  /* 0x000000ffffd57224 */ /* 0x000fe200078e00ff */
[----:B------:R-:W-:Y:S01]  /*4d40*/  UMOV UR44, 0x400 ;  /* 0x00000400002c7882 */ /* 0x000fe20000000000 */
[----:B------:R-:W1:Y:S01]  /*4d50*/  LDC R203, c[0x0][0x370] ;  /* 0x0000dc00ffcb7b82 */ /* 0x000e620000000800 */
[----:B------:R-:W-:Y:S01]  /*4d60*/  ULEA UR44, UR37, UR44, 0x18 ;  /* 0x0000002c252c7291 */ /* 0x000fe2000f8ec0ff */
[----:B------:R-:W-:Y:S01]  /*4d70*/  LOP3.LUT R2, R2, 0x600000, RZ, 0xc0, !PT ;  /* 0x0060000002027812 */ /* 0x000fe200078ec0ff */
[----:B------:R-:W-:Y:S01]  /*4d80*/  IMAD.MOV.U32 R207, RZ, RZ, RZ ;  /* 0x000000ffffcf7224 */ /* 0x000fe200078e00ff */
[----:B------:R-:W2:Y:S03]  /*4d90*/  LDCU.64 UR48, c[0x0][0x348] ;  /* 0x00006900ff3077ac */ /* 0x000ea60008000a00 */
[----:B------:R-:W-:Y:S01]  /*4da0*/  LEA R210, R210, UR44, 0x4 ;  /* 0x0000002cd2d27c11 */ /* 0x000fe2000f8e20ff */
[----:B------:R-:W4:Y:S01]  /*4db0*/  LDC R94, c[0x0][0xb0c] ;  /* 0x0002c300ff5e7b82 */ /* 0x000f220000000800 */
[----:B------:R-:W1:Y:S01]  /*4dc0*/  LDCU.64 UR40, c[0x0][0x888] ;  /* 0x00011100ff2877ac */ /* 0x000e620008000a00 */
[----:B------:R-:W1:Y:S06]  /*4dd0*/  LDCU.64 UR42, c[0x0][0x890] ;  /* 0x00011200ff2a77ac */ /* 0x000e6c0008000a00 */
[----:B------:R-:W1:Y:S01]  /*4de0*/  LDC R202, c[0x0][0xb20] ;  /* 0x0002c800ffca7b82 */ /* 0x000e620000000800 */
[----:B------:R-:W3:Y:S01]  /*4df0*/  LDS R3, [UR44+0x1c0] ;  /* 0x0001c02cff037984 */ /* 0x000ee20008000800 */
[----:B------:R-:W-:-:S06]  /*4e00*/  UMOV UR39, URZ ;  /* 0x000000ff00277c82 */ /* 0x000fcc0008000000 */
[----:B------:R-:W1:Y:S08]  /*4e10*/  LDC R93, c[0x0][0xb30] ;  /* 0x0002cc00ff5d7b82 */ /* 0x000e700000000800 */
[----:B------:R-:W1:Y:S08]  /*4e20*/  LDC.64 R188, c[0x0][0xb10] ;  /* 0x0002c400ffbc7b82 */ /* 0x000e700000000a00 */
[----:B------:R-:W1:Y:S08]  /*4e30*/  LDC.64 R90, c[0x0][0xb18] ;  /* 0x0002c600ff5a7b82 */ /* 0x000e700000000a00 */
[----:B------:R-:W1:Y:S08]  /*4e40*/  LDC.64 R88, c[0x0][0xb28] ;  /* 0x0002ca00ff587b82 */ /* 0x000e700000000a00 */
[----:B------:R-:W1:Y:S01]  /*4e50*/  LDC.64 R186, c[0x0][0x8b0] ;  /* 0x00022c00ffba7b82 */ /* 0x000e620000000a00 */
[----:B---3--:R-:W-:-:S07]  /*4e60*/  IMAD.IADD R2, R3, 0x1, R2 ;  /* 0x0000000103027824 */ /* 0x008fce00078e0202 */
[----:B------:R-:W3:Y:S08]  /*4e70*/  LDC.64 R184, c[0x0][0x8a8] ;  /* 0x00022a00ffb87b82 */ /* 0x000ef00000000a00 */
[----:B--2-4-:R-:W1:Y:S02]  /*4e80*/  LDC R204, c[0x0][0x374] ;  /* 0x0000dd00ffcc7b82 */ /* 0x014e640000000800 */
.L_x_105:
[C---:B------:R-:W-:Y:S02]  /*4e90*/  LEA R0, R213.reuse, UR44, 0x3 ;  /* 0x0000002cd5007c11 */ /* 0x040fe4000f8e18ff */
[----:B------:R-:W-:Y:S02]  /*4ea0*/  SHF.L.U32 R3, R208, 0x1f, RZ ;  /* 0x0000001fd0037819 */ /* 0x000fe400000006ff */
[----:B------:R-:W-:Y:S02]  /*4eb0*/  LEA R12, R213, UR44, 0x4 ;  /* 0x0000002cd50c7c11 */ /* 0x000fe4000f8e20ff */
[----:B------:R-:W2:Y:S02]  /*4ec0*/  SYNCS.PHASECHK.TRANS64.TRYWAIT P0, [R0+URZ+0x110], R3 ;  /* 0x00011003000075a7 */ /* 0x000ea400080011ff */
[----:B-123--:R-:W-:Y:S05]  /*4ed0*/  @!P0 BRA `(.L_x_89) ;  /* 0x0000003400f48947 */ /* 0x00efea0003800000 */
.L_x_159:
[----:B------:R-:W-:Y:S01]  /*4ee0*/  ISETP.GE.AND P0, PT, R92, 0x1, PT ;  /* 0x000000015c00780c */ /* 0x000fe20003f06270 */
[----:B------:R-:W4:Y:S01]  /*4ef0*/  LDS.128 R12, [R12+0x1a0] ;  /* 0x0001a0000c0c7984 */ /* 0x000f220000000c00 */
[----:B-1----:R-:W-:Y:S01]  /*4f00*/  ISETP.NE.U32.AND P2, PT, R186, RZ, PT ;  /* 0x000000ffba00720c */ /* 0x002fe20003f45070 */
[----:B--2---:R-:W-:Y:S01]  /*4f10*/  VIADD R0, R0, 0x120 ;  /* 0x0000012000007836 */ /* 0x004fe20000000000 */
[----:B------:R-:W-:Y:S01]  /*4f20*/  @!PT LDS RZ, [RZ] ;  /* 0x00000000fffff984 */ /* 0x000fe20000000800 */
[----:B------:R-:W-:Y:S01]  /*4f30*/  @!PT LDS RZ, [RZ] ;  /* 0x00000000fffff984 */ /* 0x000fe20000000800 */
[----:B------:R-:W-:Y:S01]  /*4f40*/  @!PT LDS RZ, [RZ] ;  /* 0x00000000fffff984 */ /* 0x000fe20000000800 */
[----:B------:R-:W-:Y:S01]  /*4f50*/  @!PT LDS RZ, [RZ] ;  /* 0x00000000fffff984 */ /* 0x000fe20000000800 */
[----:B------:R1:W-:Y:S06]  /*4f60*/  MEMBAR.ALL.CTA ;  /* 0x0000000000007992 */ /* 0x0003ec0000008000 */
[----:B-1----:R-:W1:Y:S01]  /*4f70*/  FENCE.VIEW.ASYNC.S ;  /* 0x00000000000073c6 */ /* 0x002e620000000000 */
[----:B------:R-:W-:Y:S04]  /*4f80*/  PRMT R0, RZ, 0x654, R0 ;  /* 0x00000654ff007816 */ /* 0x000fe80000000000 */
[----:B-1----:R1:W-:Y:S01]  /*4f90*/  SYNCS.ARRIVE.TRANS64.RED.A1T0 RZ, [R0+URZ], RZ ;  /* 0x000000ff00ff79a7 */ /* 0x0023e200081004ff */
[----:B----4-:R-:W-:Y:S04]  /*4fa0*/  LOP3.LUT P6, RZ, R14, 0x1, RZ, 0xc0, !PT ;  /* 0x000000010eff7812 */ /* 0x010fe800078cc0ff */
[----:B------:R-:W-:Y:S09]  /*4fb0*/  P2R R212, PR, RZ, 0x40 ;  /* 0x00000040ffd47803 */ /* 0x000ff20000000000 */
[----:B------:R-:W-:Y:S02]  /*4fc0*/  @P6 MOV R97, R12 ;  /* 0x0000000c00616202 */ /* 0x000fe40000000f00 */
[----:B------:R-:W-:Y:S01]  /*4fd0*/  @P6 LOP3.LUT R95, R13, 0xffff, RZ, 0xc0, !PT ;  /* 0x0000ffff0d5f6812 */ /* 0x000fe200078ec0ff */
[----:B-1----:R-:W-:Y:S06]  /*4fe0*/  @!P0 BRA `(.L_x_90) ;  /* 0x0000000000a48947 */ /* 0x002fec0003800000 */
[----:B------:R-:W-:Y:S01]  /*4ff0*/  IMAD.HI.U32 R11, R204, R91, RZ ;  /* 0x0000005bcc0b7227 */ /* 0x000fe200078e00ff */
[----:B------:R-:W-:Y:S02]  /*5000*/  ISETP.NE.AND P0, PT, R90, 0x1, PT ;  /* 0x000000015a00780c */ /* 0x000fe40003f05270 */
[----:B------:R-:W-:Y:S01]  /*5010*/  ISETP.NE.AND P1, PT, R92, 0x1, PT ;  /* 0x000000015c00780c */ /* 0x000fe20003f25270 */
[----:B------:R-:W-:Y:S01]  /*5020*/  IMAD.HI.U32 R10, R203, R188, RZ ;  /* 0x000000bccb0a7227 */ /* 0x000fe200078e00ff */
[----:B------:R-:W-:Y:S02]  /*5030*/  SHF.R.U32.HI R11, RZ, R202, R11 ;  /* 0x000000caff0b7219 */ /* 0x000fe4000001160b */
[----:B------:R-:W-:Y:S01]  /*5040*/  ISETP.NE.AND P3, PT, R94, 0x1, PT ;  /* 0x000000015e00780c */ /* 0x000fe20003f65270 */
[----:B------:R-:W-:Y:S01]  /*5050*/  IMAD.HI.U32 R18, R97, R188, RZ ;  /* 0x000000bc61127227 */ /* 0x000fe200078e00ff */
[----:B------:R-:W-:Y:S02]  /*5060*/  SHF.R.U32.HI R10, RZ, R189, R10 ;  /* 0x000000bdff0a7219 */ /* 0x000fe4000001160a */
[----:B------:R-:W-:Y:S01]  /*5070*/  SEL R3, R204, R11, !P0 ;  /* 0x0000000bcc037207 */ /* 0x000fe20004000000 */
[----:B------:R-:W-:Y:S01]  /*5080*/  IMAD.HI.U32 R11, R95, R91, RZ ;  /* 0x0000005b5f0b7227 */ /* 0x000fe200078e00ff */
[----:B------:R-:W-:Y:S02]  /*5090*/  SEL R7, R203, R10, !P3 ;  /* 0x0000000acb077207 */ /* 0x000fe40005800000 */
[----:B------:R-:W-:Y:S01]  /*50a0*/  SHF.R.U32.HI R18, RZ, R189, R18 ;  /* 0x000000bdff127219 */ /* 0x000fe20000011612 */
[-C--:B------:R-:W-:Y:S04]  /*50b0*/  IMAD.HI.U32 R10, R3, R88.reuse, RZ ;  /* 0x00000058030a7227 */ /* 0x080fe800078e00ff */
[----:B------:R-:W-:Y:S01]  /*50c0*/  IMAD.HI.U32 R16, R7, R88, RZ ;  /* 0x0000005807107227 */ /* 0x000fe200078e00ff */
[-C--:B------:R-:W-:Y:S02]  /*50d0*/  @P1 SHF.R.U32.HI R3, RZ, R89.reuse, R10 ;  /* 0x00000059ff031219 */ /* 0x080fe4000001160a */
[----:B------:R-:W-:Y:S02]  /*50e0*/  SHF.R.U32.HI R10, RZ, R202, R11 ;  /* 0x000000caff0a7219 */ /* 0x000fe4000001160b */
[----:B------:R-:W-:Y:S01]  /*50f0*/  @P1 SHF.R.U32.HI R7, RZ, R89, R16 ;  /* 0x00000059ff071219 */ /* 0x000fe20000011610 */
[C---:B------:R-:W-:Y:S01]  /*5100*/  IMAD R4, R92.reuse, R3, RZ ;  /* 0x000000035c047224 */ /* 0x040fe200078e02ff */
[----:B------:R-:W-:Y:S02]  /*5110*/  SEL R5, R95, R10, !P0 ;  /* 0x0000000a5f057207 */ /* 0x000fe40004000000 */
[----:B------:R-:W-:Y:S01]  /*5120*/  SEL R3, R97, R18, !P3 ;  /* 0x0000001261037207 */ /* 0x000fe20005800000 */
[----:B------:R-:W-:Y:S01]  /*5130*/  IMAD R6, R92, R7, RZ ;  /* 0x000000075c067224 */ /* 0x000fe200078e02ff */
[C---:B------:R-:W-:Y:S01]  /*5140*/  ISETP.GE.AND P0, PT, R5.reuse, R4, PT ;  /* 0x000000040500720c */ /* 0x040fe20003f06270 */
[----:B------:R-:W-:Y:S03]  /*5150*/  IMAD.HI.U32 R8, R5, R88, RZ ;  /* 0x0000005805087227 */ /* 0x000fe600078e00ff */
[----:B------:R-:W-:Y:S01]  /*5160*/  ISETP.GE.OR P0, PT, R3, R6, P0 ;  /* 0x000000060300720c */ /* 0x000fe20000706670 */
[----:B------:R-:W-:Y:S01]  /*5170*/  IMAD.MOV R6, RZ, RZ, -R3 ;  /* 0x000000ffff067224 */ /* 0x000fe200078e0a03 */
[-C--:B------:R-:W-:Y:S03]  /*5180*/  SHF.R.U32.HI R8, RZ, R89.reuse, R8 ;  /* 0x00000059ff087219 */ /* 0x080fe60000011608 */
[----:B------:R-:W-:Y:S01]  /*5190*/  IMAD R97, R94, R6, R97 ;  /* 0x000000065e617224 */ /* 0x000fe200078e0261 */
[----:B------:R-:W-:Y:S05]  /*51a0*/  SEL R9, R5, R8, !P1 ;  /* 0x0000000805097207 */ /* 0x000fea0004800000 */
[----:B------:R-:W-:Y:S02]  /*51b0*/  IMAD.MOV R8, RZ, RZ, -R9 ;  /* 0x000000ffff087224 */ /* 0x000fe400078e0a09 */
[C---:B------:R-:W-:Y:S04]  /*51c0*/  @!P0 IMAD.HI.U32 R4, R3.reuse, R88, RZ ;  /* 0x0000005803048227 */ /* 0x040fe800078e00ff */
[----:B------:R-:W-:Y:S01]  /*51d0*/  IMAD R8, R92, R8, R5 ;  /* 0x000000085c087224 */ /* 0x000fe200078e0205 */
[----:B------:R-:W-:Y:S04]  /*51e0*/  @!P0 SHF.R.U32.HI R4, RZ, R89, R4 ;  /* 0x00000059ff048219 */ /* 0x000fe80000011604 */
[----:B------:R-:W-:Y:S02]  /*51f0*/  @!P0 SEL R0, R3, R4, !P1 ;  /* 0x0000000403008207 */ /* 0x000fe40004800000 */
[----:B------:R-:W-:Y:S02]  /*5200*/  IADD3 R4, PT, PT, -R5, RZ, RZ ;  /* 0x000000ff05047210 */ /* 0x000fe40007ffe1ff */
[----:B------:R-:W-:Y:S01]  /*5210*/  @!P0 IADD3 R9, PT, PT, R9, -R0, RZ ;  /* 0x8000000009098210 */ /* 0x000fe20007ffe0ff */
[----:B------:R-:W-:Y:S02]  /*5220*/  @!P0 IMAD R0, R7, R8, R0 ;  /* 0x0000000807008224 */ /* 0x000fe400078e0200 */
[----:B------:R-:W-:Y:S02]  /*5230*/  IMAD R95, R90, R4, R95 ;  /* 0x000000045a5f7224 */ /* 0x000fe400078e025f */
[----:B------:R-:W-:Y:S02]  /*5240*/  @!P0 IMAD R5, R9, R92, R3 ;  /* 0x0000005c09058224 */ /* 0x000fe400078e0203 */
[----:B------:R-:W-:Y:S04]  /*5250*/  @!P0 IMAD.MOV.U32 R3, RZ, RZ, R0 ;  /* 0x000000ffff038224 */ /* 0x000fe800078e0000 */
[----:B------:R-:W-:Y:S02]  /*5260*/  IMAD R97, R3, R94, R97 ;  /* 0x0000005e03617224 */ /* 0x000fe400078e0261 */
[----:B------:R-:W-:Y:S02]  /*5270*/  IMAD R95, R5, R90, R95 ;  /* 0x0000005a055f7224 */ /* 0x000fe400078e025f */
.L_x_90:
[----:B------:R-:W-:Y:S01]  /*5280*/  UISETP.NE.U32.AND UP3, UPT, UR42, URZ, UPT ;  /* 0x000000ff2a00728c */ /* 0x000fe2000bf65070 */
[----:B------:R-:W-:Y:S03]  /*5290*/  ISETP.NE.AND.EX P2, PT, R187, RZ, PT, P2 ;  /* 0x000000ffbb00720c */ /* 0x000fe60003f45320 */
[----:B------:R-:W-:Y:S09]  /*52a0*/  UISETP.NE.AND.EX UP3, UPT, UR43, URZ, UPT, UP3 ;  /* 0x000000ff2b00728c */ /* 0x000ff2000bf65330 */
[----:B------:R-:W-:Y:S05]  /*52b0*/  BRA.U !UP3, `(.L_x_91) ;  /* 0x000000010b387547 */ /* 0x000fea000b800000 */
[----:B------:R-:W-:Y:S01]  /*52c0*/  UISETP.NE.U32.AND UP0, UPT, UR40, URZ, UPT ;  /* 0x000000ff2800728c */ /* 0x000fe2000bf05070 */
[----:B------:R-:W-:Y:S03]  /*52d0*/  HFMA2 R200, -RZ, RZ, 0, 5.9604644775390625e-08 ;  /* 0x00000001ffc87431 */ /* 0x000fe600000001ff */
[----:B------:R-:W-:Y:S06]  /*52e0*/  UISETP.NE.AND.EX UP0, UPT, UR41, URZ, UPT, UP0 ;  /* 0x000000ff2900728c */ /* 0x000fec000bf05300 */
[----:B------:R-:W-:Y:S05]  /*52f0*/  PLOP3.LUT P0, PT, PT, PT, UP0, 0x80, 0x8 ;  /* 0x000000000008781c */ /* 0x000fea0003f0f008 */
[----:B------:R-:W1:Y:S01]  /*5300*/  @UP0 LDCU.64 UR6, c[0x0][0x888] ;  /* 0x00011100ff0607ac */ /* 0x000e620008000a00 */
[----:B------:R-:W-:Y:S04]  /*5310*/  @UP0 UIMAD UR4, UR36, UR42, URZ ;  /* 0x0000002a240402a4 */ /* 0x000fe8000f8e02ff */
[----:B-1----:R-:W-:Y:S06]  /*5320*/  @UP0 UIMAD.WIDE UR6, UR4, 0x4, UR6 ;  /* 0x00000004040608a5 */ /* 0x002fec000f8e0206 */
[----:B------:R-:W-:Y:S02]  /*5330*/  IMAD.U32 R4, RZ, RZ, UR6 ;  /* 0x00000006ff047e24 */ /* 0x000fe4000f8e00ff */
[----:B------:R-:W-:Y:S05]  /*5340*/  IMAD.U32 R5, RZ, RZ, UR7 ;  /* 0x00000007ff057e24 */ /* 0x000fea000f8e00ff */
[----:B------:R-:W2:Y:S02]  /*5350*/  @P0 LDG.E R0, desc[UR46][R4.64] ;  /* 0x0000002e04000981 */ /* 0x000ea4000c1e1900 */
[----:B--2---:R-:W-:Y:S01]  /*5360*/  @P0 R2UR UR38, R0 ;  /* 0x00000000002602ca */ /* 0x004fe200000e0000 */
[----:B------:R-:W-:Y:S05]  /*5370*/  IMAD.MOV.U32 R0, RZ, RZ, 0x1 ;  /* 0x00000001ff007424 */ /* 0x000fea00078e00ff */
[----:B------:R-:W-:Y:S08]  /*5380*/  @!P0 PRMT R200, R0, 0x7610, R200 ;  /* 0x0000761000c88816 */ /* 0x000ff000000000c8 */
[----:B------:R-:W1:Y:S02]  /*5390*/  @!UP0 LDCU UR38, c[0x0][0x880] ;  /* 0x00011000ff2687ac */ /* 0x000e640008000800 */
.L_x_91:
[----:B------:R-:W-:Y:S05]  /*53a0*/  @!P2 BRA `(.L_x_92) ;  /* 0x000000000020a947 */ /* 0x000fea0003800000 */
[----:B---3--:R-:W-:Y:S04]  /*53b0*/  ISETP.NE.U32.AND P0, PT, R184, RZ, PT ;  /* 0x000000ffb800720c */ /* 0x008fe80003f05070 */
[----:B------:R-:W-:Y:S11]  /*53c0*/  ISETP.NE.AND.EX P0, PT, R185, RZ, PT, P0 ;  /* 0x000000ffb900720c */ /* 0x000ff60003f05300 */
[----:B------:R-:W-:Y:S02]  /*53d0*/  @!UPT UIADD3 URZ, UPT, UPT, URZ, URZ, URZ ;  /* 0x000000fffffff290 */ /* 0x000fe4000fffe0ff */
[----:B------:R-:W2:Y:S01]  /*53e0*/  @P0 LDC.64 R4, c[0x0][0x8a8] ;  /* 0x00022a00ff040b82 */ /* 0x000ea20000000a00 */
[----:B------:R-:W-:Y:S04]  /*53f0*/  @P0 IMAD R0, R186, UR36, RZ ;  /* 0x00000024ba000c24 */ /* 0x000fe8000f8e02ff */
[----:B--2---:R-:W-:Y:S05]  /*5400*/  @P0 IMAD.WIDE R4, R0, 0x4, R4 ;  /* 0x0000000400040825 */ /* 0x004fea00078e0204 */
[----:B-----5:R2:W5:Y:S02]  /*5410*/  @P0 LDG.E R96, desc[UR46][R4.64] ;  /* 0x0000002e04600981 */ /* 0x020564000c1e1900 */
[----:B--2---:R-:W4:Y:S02]  /*5420*/  @!P0 LDC R96, c[0x0][0x8a0] ;  /* 0x00022800ff608b82 */ /* 0x004f240000000800 */
.L_x_92:
[----:B------:R-:W2:Y:S01]  /*5430*/  LDC.64 R4, c[0x0][0xb10] ;  /* 0x0002c400ff047b82 */ /* 0x000ea20000000a00 */
[----:B------:R-:W-:Y:S01]  /*5440*/  UISETP.NE.AND UP4, UPT, UR45, URZ, UPT ;  /* 0x000000ff2d00728c */ /* 0x000fe2000bf85270 */
[----:B------:R-:W-:Y:S01]  /*5450*/  SHF.L.U32 R8, R209, 0x1f, RZ ;  /* 0x0000001fd1087819 */ /* 0x000fe200000006ff */
[----:B------:R-:W-:Y:S01]  /*5460*/  UPLOP3.LUT UP0, UPT, UPT, UPT, UPT, 0x40, 0x4 ;  /* 0x000000000004789c */ /* 0x000fe20003f0e870 */
[----:B------:R-:W-:Y:S01]  /*5470*/  @P6 SHF.R.U32.HI R206, RZ, 0x10, R13 ;  /* 0x00000010ffce6819 */ /* 0x000fe2000001160d */
[----:B------:R-:W-:Y:S03]  /*5480*/  ULEA UR50, UR39, UR44, 0x3 ;  /* 0x0000002c27327291 */ /* 0x000fe6000f8e18ff */
[----:B------:R-:W3:Y:S01]  /*5490*/  LDC.64 R6, c[0x0][0xb18] ;  /* 0x0002c600ff067b82 */ /* 0x000ee20000000a00 */
[----:B------:R-:W-:Y:S01]  /*54a0*/  PLOP3.LUT P1, PT, PT, PT, UP4, 0x80, 0x8 ;  /* 0x000000000008781c */ /* 0x000fe20003f2f048 */
[----:B------:R-:W-:Y:S01]  /*54b0*/  VIADD R213, R213, 0x1 ;  /* 0x00000001d5d57836 */ /* 0x000fe20000000000 */
[----:B------:R-:W-:Y:S02]  /*54c0*/  CS2R R138, SRZ ;  /* 0x00000000008a7805 */ /* 0x000fe4000001ff00 */
[----:B------:R-:W-:Y:S02]  /*54d0*/  CS2R R136, SRZ ;  /* 0x0000000000887805 */ /* 0x000fe4000001ff00 */
[----:B------:R-:W-:Y:S01]  /*54e0*/  CS2R R130, SRZ ;  /* 0x0000000000827805 */ /* 0x000fe2000001ff00 */
[----:B------:R-:W1:Y:S01]  /*54f0*/  @UP4 LDCU.64 UR4, c[0x0][0x888] ;  /* 0x00011100ff0447ac */ /* 0x000e620008000a00 */
[----:B------:R-:W-:Y:S02]  /*5500*/  CS2R R128, SRZ ;  /* 0x0000000000807805 */ /* 0x000fe4000001ff00 */
[----:B------:R-:W-:Y:S02]  /*5510*/  CS2R R122, SRZ ;  /* 0x00000000007a7805 */ /* 0x000fe4000001ff00 */
[----:B------:R-:W-:Y:S02]  /*5520*/  CS2R R120, SRZ ;  /* 0x0000000000787805 */ /* 0x000fe4000001ff00 */
[----:B------:R-:W-:Y:S02]  /*5530*/  CS2R R114, SRZ ;  /* 0x0000000000727805 */ /* 0x000fe4000001ff00 */
[----:B------:R-:W-:Y:S01]  /*5540*/  CS2R R112, SRZ ;  /* 0x0000000000707805 */ /* 0x000fe2000001ff00 */
[----:B------:R-:W-:Y:S01]  /*5550*/  @UP4 UPLOP3.LUT UP0, UPT, UPT, UPT, UP3, 0x80, 0x8 ;  /* 0x000000000008489c */ /* 0x000fe20003f0f030 */
[----:B------:R-:W-:Y:S02]  /*5560*/  CS2R R106, SRZ ;  /* 0x00000000006a7805 */ /* 0x000fe4000001ff00 */
[----:B------:R-:W-:Y:S01]  /*5570*/  @P1 LOP3.LUT P0, RZ, R200, 0xff, RZ, 0xc0, !PT ;  /* 0x000000ffc8ff1812 */ /* 0x000fe2000780c0ff */
[----:B-1----:R-:W-:Y:S01]  /*5580*/  @UP4 UISETP.NE.AND UP1, UPT, UR38, URZ, UPT ;  /* 0x000000ff2600428c */ /* 0x002fe2000bf25270 */
[----:B------:R-:W-:Y:S01]  /*5590*/  CS2R R104, SRZ ;  /* 0x0000000000687805 */ /* 0x000fe2000001ff00 */
[----:B------:R-:W-:Y:S02]  /*55a0*/  @UP4 UISETP.NE.U32.AND UP2, UPT, UR4, URZ, UPT ;  /* 0x000000ff0400428c */ /* 0x000fe4000bf45070 */
[----:B------:R-:W-:Y:S02]  /*55b0*/  @UP4 USEL UR4, URZ, 0xffffffff, UP1 ;  /* 0xffffffffff044887 */ /* 0x000fe40008800000 */
[----:B------:R-:W-:Y:S06]  /*55c0*/  @UP4 UISETP.NE.AND.EX UP2, UPT, UR5, URZ, UPT, UP2 ;  /* 0x000000ff0500428c */ /* 0x000fec000bf45320 */
[----:B------:R-:W-:Y:S01]  /*55d0*/  @P1 VOTEU.ANY UP1, P0 ;  /* 0x0000000000ff1886 */ /* 0x000fe20000020100 */
[----:B------:R-:W-:Y:S01]  /*55e0*/  ISETP.NE.AND P0, PT, R93, 0x1, PT ;  /* 0x000000015d00780c */ /* 0x000fe20003f05270 */
[----:B------:R-:W-:Y:S04]  /*55f0*/  @UP4 USEL UR5, URZ, 0xffffffff, UP2 ;  /* 0xffffffffff054887 */ /* 0x000fe80009000000 */
[----:B------:R-:W-:Y:S04]  /*5600*/  @UP0 USEL UR4, UR5, UR4, !UP1 ;  /* 0x0000000405040287 */ /* 0x000fe8000c800000 */
[----:B------:R-:W-:Y:S04]  /*5610*/  @UP4 ULOP3.LUT UR4, UR4, 0x1, URZ, 0xc0, !UPT ;  /* 0x0000000104044892 */ /* 0x000fe8000f8ec0ff */
[----:B------:R-:W1:Y:S01]  /*5620*/  @!P0 LDC R0, c[0x0][0xb20] ;  /* 0x0002c800ff008b82 */ /* 0x000e620000000800 */
[----:B------:R-:W-:Y:S01]  /*5630*/  UISETP.NE.U32.OR UP0, UPT, UR4, 0x1, !UP4 ;  /* 0x000000010400788c */ /* 0x000fe2000e705470 */
[----:B--2---:R-:W-:Y:S01]  /*5640*/  @!P0 IMAD.HI.U32 R4, R97, R4, RZ ;  /* 0x0000000461048227 */ /* 0x004fe200078e00ff */
[----:B---3--:R-:W-:Y:S05]  /*5650*/  @!P0 ISETP.NE.AND P1, PT, R6, 0x1, PT ;  /* 0x000000010600880c */ /* 0x008fea0003f25270 */
[----:B------:R-:W2:Y:S01]  /*5660*/  @!P0 LDC R3, c[0x0][0xb0c] ;  /* 0x0002c300ff038b82 */ /* 0x000ea20000000800 */
[----:B------:R-:W-:Y:S01]  /*5670*/  @!P0 IMAD.HI.U32 R7, R95, R7, RZ ;  /* 0x000000075f078227 */ /* 0x000fe200078e00ff */
[----:B------:R-:W-:Y:S02]  /*5680*/  PLOP3.LUT P3, PT, PT, PT, UP0, 0x80, 0x8 ;  /* 0x000000000008781c */ /* 0x000fe40003f6f008 */
[----:B------:R-:W-:Y:S11]  /*5690*/  @!P0 SHF.R.U32.HI R4, RZ, R5, R4 ;  /* 0x00000005ff048219 */ /* 0x000ff60000011604 */
[----:B------:R-:W-:Y:S04]  /*56a0*/  @P3 SHF.L.U32 R9, R207, 0x1f, RZ ;  /* 0x0000001fcf093819 */ /* 0x000fe800000006ff */
[----:B------:R-:W3:Y:S01]  /*56b0*/  @P3 SYNCS.PHASECHK.TRANS64.TRYWAIT P5, [UR44+0xf0], R9 ;  /* 0x0000f009ff0035a7 */ /* 0x000ee200080a112c */
[----:B-1----:R-:W-:Y:S02]  /*56c0*/  @!P0 SHF.R.U32.HI R0, RZ, R0, R7 ;  /* 0x00000000ff008219 */ /* 0x002fe40000011607 */
[----:B--2---:R-:W-:Y:S02]  /*56d0*/  @!P0 ISETP.NE.AND P2, PT, R3, 0x1, PT ;  /* 0x000000010300880c */ /* 0x004fe40003f45270 */
[----:B------:R-:W-:Y:S02]  /*56e0*/  @!P0 SEL R5, R95, R0, !P1 ;  /* 0x000000005f058207 */ /* 0x000fe40004800000 */
[----:B------:R-:W-:Y:S05]  /*56f0*/  @!P0 SEL R4, R97, R4, !P2 ;  /* 0x0000000461048207 */ /* 0x000fea0005000000 */
[----:B------:R-:W-:Y:S02]  /*5700*/  @!P0 IMAD.IADD R0, R5, 0x1, -R4 ;  /* 0x0000000105008824 */ /* 0x000fe400078e0a04 */
[----:B------:R-:W-:Y:S01]  /*5710*/  @!P0 IMAD.IADD R4, R4, 0x1, -R5 ;  /* 0x0000000104048824 */ /* 0x000fe200078e0a05 */
[----:B------:R1:W2:Y:S01]  /*5720*/  SYNCS.PHASECHK.TRANS64.TRYWAIT P4, [UR50+0x130], R8 ;  /* 0x00013008ff0075a7 */ /* 0x0002a20008081132 */
[----:B------:R-:W-:Y:S02]  /*5730*/  @!P0 IMAD R97, R0, R3, R97 ;  /* 0x0000000300618224 */ /* 0x000fe400078e0261 */
[----:B------:R-:W-:Y:S01]  /*5740*/  @!P0 IMAD R95, R4, R6, R95 ;  /* 0x00000006045f8224 */ /* 0x000fe200078e025f */
[----:B------:R-:W-:Y:S02]  /*5750*/  PLOP3.LUT P0, PT, PT, PT, PT, 0x8, 0x80 ;  /* 0x000000000080781c */ /* 0x000fe40003f0e170 */
[----:B---3--:R-:W-:Y:S01]  /*5760*/  @P3 PLOP3.LUT P0, PT, P5, PT, PT, 0x8, 0x80 ;  /* 0x000000000080381c */ /* 0x008fe20002f0e170 */
[----:B------:R-:W-:Y:S01]  /*5770*/  @!UPT UIADD3 URZ, UPT, UPT, URZ, URZ, URZ ;  /* 0x000000fffffff290 */ /* 0x000fe2000fffe0ff */
[----:B-1----:R-:W-:Y:S11]  /*5780*/  BRA.U !UP0, `(.L_x_93) ;  /* 0x0000000108a87547 */ /* 0x002ff6000b800000 */
[----:B------:R-:W-:Y:S01]  /*5790*/  LOP3.LUT P1, RZ, R200, 0xff, RZ, 0xc0, !PT ;  /* 0x000000ffc8ff7812 */ /* 0x000fe2000782c0ff */
[----:B------:R-:W-:Y:S01]  /*57a0*/  @!UPT UIADD3 URZ, UPT, UPT, URZ, URZ, URZ ;  /* 0x000000fffffff290 */ /* 0x000fe2000fffe0ff */
[----:B------:R-:W-:Y:S11]  /*57b0*/  @!P0 BRA `(.L_x_94) ;  /* 0x00000000000c8947 */ /* 0x000ff60003800000 */
[----:B------:R-:W-:Y:S04]  /*57c0*/  SHF.L.U32 R3, R207, 0x1f, RZ ;  /* 0x0000001fcf037819 */ /* 0x000fe800000006ff */
[----:B------:R-:W1:Y:S02]  /*57d0*/  SYNCS.PHASECHK.TRANS64.TRYWAIT P0, [UR44+0xf0], R3 ;  /* 0x0000f003ff0075a7 */ /* 0x000e64000800112c */
[----:B-1----:R-:W-:Y:S05]  /*57e0*/  @!P0 BRA `(.L_x_95) ;  /* 0x0000002c00c48947 */ /* 0x002fea0003800000 */
.L_x_94:
[----:B------:R-:W-:Y:S01]  /*57f0*/  UISETP.NE.U32.AND UP0, UPT, UR40, URZ, UPT ;  /* 0x000000ff2800728c */ /* 0x000fe2000bf05070 */
[----:B------:R-:W-:Y:S01]  /*5800*/  CS2R R106, SRZ ;  /* 0x00000000006a7805 */ /* 0x000fe2000001ff00 */
[----:B------:R-:W-:Y:S01]  /*5810*/  UISETP.NE.AND UP1, UPT, UR38, URZ, UPT ;  /* 0x000000ff2600728c */ /* 0x000fe2000bf25270 */
[----:B------:R-:W-:Y:S01]  /*5820*/  CS2R R104, SRZ ;  /* 0x0000000000687805 */ /* 0x000fe2000001ff00 */
[----:B------:R-:W-:Y:S01]  /*5830*/  UISETP.NE.AND.EX UP0, UPT, UR41, URZ, UPT, UP0 ;  /* 0x000000ff2900728c */ /* 0x000fe2000bf05300 */
[----:B------:R-:W-:Y:S01]  /*5840*/  CS2R R114, SRZ ;  /* 0x0000000000727805 */ /* 0x000fe2000001ff00 */
[----:B------:R-:W-:Y:S01]  /*5850*/  USEL UR4, URZ, 0xffffffff, UP1 ;  /* 0xffffffffff047887 */ /* 0x000fe20008800000 */
[----:B------:R-:W-:Y:S01]  /*5860*/  CS2R R112, SRZ ;  /* 0x0000000000707805 */ /* 0x000fe2000001ff00 */
[----:B------:R-:W-:Y:S01]  /*5870*/  USEL UR5, URZ, 0xffffffff, UP0 ;  /* 0xffffffffff057887 */ /* 0x000fe20008000000 */
[----:B------:R-:W-:Y:S02]  /*5880*/  CS2R R122, SRZ ;  /* 0x00000000007a7805 */ /* 0x000fe4000001ff00 */
[----:B------:R-:W-:Y:S01]  /*5890*/  CS2R R120, SRZ ;  /* 0x0000000000787805 */ /* 0x000fe2000001ff00 */
[----:B------:R-:W-:Y:S01]  /*58a0*/  VOTEU.ANY UP0, P1 ;  /* 0x0000000000ff7886 */ /* 0x000fe20000800100 */
[----:B------:R-:W-:Y:S01]  /*58b0*/  @UP3 USEL UR4, UR5, UR4, !UP0 ;  /* 0x0000000405043287 */ /* 0x000fe2000c000000 */
[----:B------:R-:W-:Y:S02]  /*58c0*/  CS2R R130, SRZ ;  /* 0x0000000000827805 */ /* 0x000fe4000001ff00 */
[----:B------:R-:W-:Y:S02]  /*58d0*/  CS2R R128, SRZ ;  /* 0x0000000000807805 */ /* 0x000fe4000001ff00 */
[----:B------:R-:W-:Y:S01]  /*58e0*/  CS2R R138, SRZ ;  /* 0x00000000008a7805 */ /* 0x000fe2000001ff00 */
[----:B------:R-:W-:Y:S01]  /*58f0*/  ULOP3.LUT UR4, UR4, 0x1, URZ, 0xc0, !UPT ;  /* 0x0000000104047892 */ /* 0x000fe2000f8ec0ff */
[----:B------:R-:W-:Y:S02]  /*5900*/  CS2R R136, SRZ ;  /* 0x0000000000887805 */ /* 0x000fe4000001ff00 */
[----:B------:R-:W-:Y:S01]  /*5910*/  LOP3.LUT R207, R207, 0x1, RZ, 0x3c, !PT ;  /* 0x00000001cfcf7812 */ /* 0x000fe200078e3cff */
[----:B------:R-:W-:Y:S02]  /*5920*/  UISETP.NE.U32.AND UP0, UPT, UR4, 0x1, UPT ;  /* 0x000000010400788c */ /* 0x000fe4000bf05070 */
[----:B------:R-:W-:Y:S04]  /*5930*/  UIADD3 UR4, UPT, UPT, UR44, 0xf8, URZ ;  /* 0x000000f82c047890 */ /* 0x000fe8000fffe0ff */
[----:B------:R-:W-:Y:S01]  /*5940*/  PLOP3.LUT P0, PT, PT, PT, UP0, 0x80, 0x8 ;  /* 0x000000000008781c */ /* 0x000fe20003f0f008 */
[----:B------:R-:W-:Y:S11]  /*5950*/  UPRMT UR4, UR37, 0x654, UR4 ;  /* 0x0000065425047896 */ /* 0x000ff60008000004 */
[----:B------:R-:W-:Y:S01]  /*5960*/  @!UPT UIADD3 URZ, UPT, UPT, URZ, URZ, URZ ;  /* 0x000000fffffff290 */ /* 0x000fe2000fffe0ff */
[----:B------:R3:W1:Y:S04]  /*5970*/  @P0 LDS.128 R104, [R210+0x200] ;  /* 0x00020000d2680984 */ /* 0x0006680000000c00 */
[----:B------:R3:W1:Y:S04]  /*5980*/  @P0 LDS.128 R112, [R210+0xa00] ;  /* 0x000a0000d2700984 */ /* 0x0006680000000c00 */
[----:B------:R3:W1:Y:S04]  /*5990*/  @P0 LDS.128 R120, [R210+0x1200] ;  /* 0x00120000d2780984 */ /* 0x0006680000000c00 */
[----:B------:R3:W1:Y:S04]  /*59a0*/  @P0 LDS.128 R128, [R210+0x1a00] ;  /* 0x001a0000d2800984 */ /* 0x0006680000000c00 */
[----:B------:R3:W1:Y:S01]  /*59b0*/  @P0 LDS.128 R136, [R210+0x2200] ;  /* 0x00220000d2880984 */ /* 0x0006620000000c00 */
[----:B------:R-:W-:Y:S01]  /*59c0*/  @!PT LDS RZ, [RZ] ;  /* 0x00000000fffff984 */ /* 0x000fe20000000800 */
[----:B------:R-:W-:Y:S01]  /*59d0*/  @!PT LDS RZ, [RZ] ;  /* 0x00000000fffff984 */ /* 0x000fe20000000800 */
[----:B------:R-:W-:Y:S01]  /*59e0*/  @!PT LDS RZ, [RZ] ;  /* 0x00000000fffff984 */ /* 0x000fe20000000800 */
[----:B------:R-:W-:Y:S01]  /*59f0*/  @!PT LDS RZ, [RZ] ;  /* 0x00000000fffff984 */ /* 0x000fe20000000800 */
[----:B------:R4:W-:Y:S06]  /*5a00*/  MEMBAR.ALL.CTA ;  /* 0x0000000000007992 */ /* 0x0009ec0000008000 */
[----:B----4-:R-:W4:Y:S02]  /*5a10*/  FENCE.VIEW.ASYNC.S ;  /* 0x00000000000073c6 */ /* 0x010f240000000000 */
[----:B----4-:R-:W-:Y:S01]  /*5a20*/  SYNCS.ARRIVE.TRANS64.RED.A1T0 RZ, [UR4], RZ ;  /* 0x000000ffffff79a7 */ /* 0x010fe20008100404 */
.L_x_93:
[----:B-1----:R-:W-:Y:S05]  /*5a30*/  MOV R3, UR39 ;  /* 0x0000002700037c02 */ /* 0x002fea0008000f00 */
[----:B------:R-:W-:Y:S05]  /*5a40*/  IMAD R98, R3, 0x50, R2 ;  /* 0x0000005003627824 */ /* 0x000fea00078e0202 */
[----:B------:R-:W-:Y:S04]  /*5a50*/  SHF.R.U32.HI R0, RZ, 0x15, R98 ;  /* 0x00000015ff007819 */ /* 0x000fe80000011662 */
[----:B------:R-:W-:Y:S01]  /*5a60*/  LOP3.LUT P0, RZ, R0, 0x3, R205, 0x48, !PT ;  /* 0x0000000300ff7812 */ /* 0x000fe200078048cd */
[----:B------:R-:W-:Y:S01]  /*5a70*/  @!UPT UIADD3 URZ, UPT, UPT, URZ, URZ, URZ ;  /* 0x000000fffffff290 */ /* 0x000fe2000fffe0ff */
[----:B--2---:R-:W-:Y:S11]  /*5a80*/  @P4 BRA `(.L_x_96) ;  /* 0x0000000000084947 */ /* 0x004ff60003800000 */
[----:B------:R-:W1:Y:S02]  /*5a90*/  SYNCS.PHASECHK.TRANS64.TRYWAIT P1, [UR50+0x130], R8 ;  /* 0x00013008ff0075a7 */ /* 0x000e640008021132 */
[----:B-1----:R-:W-:Y:S05]  /*5aa0*/  @!P1 BRA `(.L_x_97) ;  /* 0x0000002c002c9947 */ /* 0x002fea0003800000 */
.L_x_96:
[----:B------:R-:W-:Y:S05]  /*5ab0*/  @!P0 BRA `(.L_x_98) ;  /* 0x0000000000408947 */ /* 0x000fea0003800000 */
[----:B------:R-:W2:Y:S01]  /*5ac0*/  LDCU.64 UR8, c[0x4][0x68] ;  /* 0x01000d00ff0877ac */ /* 0x000ea20008000a00 */
[----:B------:R-:W-:Y:S01]  /*5ad0*/  MOV R15, 0x0 ;  /* 0x00000000000f7802 */ /* 0x000fe20000000f00 */
[----:B------:R-:W-:Y:S02]  /*5ae0*/  HFMA2 R12, -RZ, RZ, 0, 5.9604644775390625e-08 ;  /* 0x00000001ff0c7431 */ /* 0x000fe400000001ff */
[----:B-1----:R-:W-:Y:S02]  /*5af0*/  IMAD.MOV.U32 R8, RZ, RZ, 0x192 ;  /* 0x00000192ff087424 */ /* 0x002fe400078e00ff */
[----:B------:R-:W-:Y:S01]  /*5b00*/  IMAD.MOV.U32 R13, RZ, RZ, RZ ;  /* 0x000000ffff0d7224 */ /* 0x000fe200078e00ff */
[----:B------:R-:W1:Y:S01]  /*5b10*/  LDCU.64 UR6, c[0x4][0x70] ;  /* 0x01000e00ff0677ac */ /* 0x000e620008000a00 */
[----:B------:R-:W3:Y:S01]  /*5b20*/  LDC.64 R14, c[0x4][R15] ;  /* 0x010000000f0e7b82 */ /* 0x000ee20000000a00 */
[----:B------:R-:W4:Y:S01]  /*5b30*/  LDCU.64 UR4, c[0x4][0x8] ;  /* 0x01000100ff0477ac */ /* 0x000f220008000a00 */
[----:B--2---:R-:W-:Y:S01]  /*5b40*/  MOV R5, UR9 ;  /* 0x0000000900057c02 */ /* 0x004fe20008000f00 */
[----:B------:R-:W-:Y:S01]  /*5b50*/  IMAD.U32 R4, RZ, RZ, UR8 ;  /* 0x00000008ff047e24 */ /* 0x000fe2000f8e00ff */
[----:B-1----:R-:W-:Y:S01]  /*5b60*/  MOV R7, UR7 ;  /* 0x0000000700077c02 */ /* 0x002fe20008000f00 */
[----:B------:R-:W-:Y:S01]  /*5b70*/  IMAD.U32 R6, RZ, RZ, UR6 ;  /* 0x00000006ff067e24 */ /* 0x000fe2000f8e00ff */
[----:B----4-:R-:W-:Y:S01]  /*5b80*/  MOV R11, UR5 ;  /* 0x00000005000b7c02 */ /* 0x010fe20008000f00 */
[----:B------:R-:W-:Y:S02]  /*5b90*/  IMAD.U32 R10, RZ, RZ, UR4 ;  /* 0x00000004ff0a7e24 */ /* 0x000fe4000f8e00ff */
[----:B------:R-:W-:Y:S07]  /*5ba0*/  LEPC R20, `(.L_x_98) ;  /* 0x000000001014794e */ /* 0x000fee0000000000 */
[----:B---3-5:R-:W-:Y:S05]  /*5bb0*/  CALL.ABS.NOINC R14 ;  /* 0x000000000e007343 */ /* 0x028fea0003c00000 */
.L_x_98:
[----:B------:R-:W-:Y:S05]  /*5bc0*/  WARPSYNC.ALL ;  /* 0x0000000000007948 */ /* 0x000fea0003800000 */
[C---:B------:R-:W-:Y:S01]  /*5bd0*/  R2UR UR4, R98.reuse ;  /* 0x00000000620472ca */ /* 0x040fe200000e0000 */
[----:B------:R-:W-:Y:S05]  /*5be0*/  VIADD R0, R98, 0x10 ;  /* 0x0000001062007836 */ /* 0x000fea0000000000 */
[----:B------:R-:W-:Y:S04]  /*5bf0*/  SHF.R.U32.HI R0, RZ, 0x15, R0 ;  /* 0x00000015ff007819 */ /* 0x000fe80000011600 */
[----:B------:R-:W-:Y:S03]  /*5c00*/  LOP3.LUT P0, RZ, R0, 0x3, R205, 0x48, !PT ;  /* 0x0000000300ff7812 */ /* 0x000fe600078048cd */
[----:B------:R-:W2:Y:S10]  /*5c10*/  LDTM.x16 R72, tmem[UR4] ;  /* 0x00000004004879ee */ /* 0x000eb40008240000 */
[----:B--2---:R-:W-:Y:S05]  /*5c20*/  @!P0 BRA `(.L_x_99) ;  /* 0x0000000000408947 */ /* 0x004fea0003800000 */
        /* <DEDUP_REMOVED lines=16> */
.L_x_99:
[----:B------:R-:W-:Y:S05]  /*5d30*/  WARPSYNC.ALL ;  /* 0x0000000000007948 */ /* 0x000fea0003800000 */
[C---:B------:R-:W-:Y:S01]  /*5d40*/  R2UR UR4, R98.reuse ;  /* 0x00000000620472ca */ /* 0x040fe200000e0000 */
[----:B------:R-:W-:Y:S05]  /*5d50*/  VIADD R0, R98, 0x20 ;  /* 0x0000002062007836 */ /* 0x000fea0000000000 */
[----:B------:R-:W-:Y:S04]  /*5d60*/  SHF.R.U32.HI R0, RZ, 0x15, R0 ;  /* 0x00000015ff007819 */ /* 0x000fe80000011600 */
[----:B------:R-:W-:Y:S03]  /*5d70*/  LOP3.LUT P0, RZ, R0, 0x3, R205, 0x48, !PT ;  /* 0x0000000300ff7812 */ /* 0x000fe600078048cd */
[----:B------:R-:W2:Y:S10]  /*5d80*/  LDTM.x16 R56, tmem[UR4+0x10] ;  /* 0x00001004003879ee */ /* 0x000eb40008240000 */
        /* <DEDUP_REMOVED lines=17> */
.L_x_100:
        /* <DEDUP_REMOVED lines=23> */
.L_x_101:
        /* <DEDUP_REMOVED lines=23> */
.L_x_102:
[----:B------:R-:W-:Y:S01]  /*6180*/  ISETP.NE.AND P0, PT, R211, RZ, PT ;  /* 0x000000ffd300720c */ /* 0x000fe20003f05270 */
[----:B------:R-:W-:Y:S05]  /*6190*/  WARPSYNC.ALL ;  /* 0x0000000000007948 */ /* 0x000fea0003800000 */
[----:B------:R-:W-:Y:S01]  /*61a0*/  SHF.L.U32 R111, R104, 0x10, RZ ;  /* 0x00000010686f7819 */ /* 0x000fe200000006ff */
[----:B----45:R-:W-:Y:S01]  /*61b0*/  IMAD R4, R96, R74, RZ ;  /* 0x0000004a60047224 */ /* 0x030fe200078e02ff */
[----:B------:R-:W-:Y:S01]  /*61c0*/  PRMT R7, R104, 0x8880, RZ ;  /* 0x0000888068077816 */ /* 0x000fe200000000ff */
[----:B------:R-:W-:Y:S01]  /*61d0*/  IMAD R5, R96, R75, RZ ;  /* 0x0000004b60057224 */ /* 0x000fe200078e02ff */
[----:B------:R-:W-:Y:S01]  /*61e0*/  SHF.L.U32 R109, R104, 0x8, RZ ;  /* 0x00000008686d7819 */ /* 0x000fe200000006ff */
[C---:B------:R-:W-:Y:S01]  /*61f0*/  IMAD R0, R96.reuse, R72, RZ ;  /* 0x0000004860007224 */ /* 0x040fe200078e02ff */
[----:B------:R-:W-:Y:S01]  /*6200*/  SHF.R.S32.HI R6, RZ, 0x18, R111 ;  /* 0x00000018ff067819 */ /* 0x000fe2000001146f */
[----:B-1----:R-:W-:Y:S01]  /*6210*/  IMAD R3, R96, R73, RZ ;  /* 0x0000004960037224 */ /* 0x002fe200078e02ff */
[----:B------:R-:W-:Y:S01]  /*6220*/  SHF.R.S32.HI R9, RZ, 0x18, R109 ;  /* 0x00000018ff097819 */ /* 0x000fe2000001146d */
[----:B------:R-:W-:Y:S01]  /*6230*/  IMAD R0, R7, UR38, R0 ;  /* 0x0000002607007c24 */ /* 0x000fe2000f8e0200 */
[----:B------:R-:W-:Y:S01]  /*6240*/  SHF.R.S32.HI R102, RZ, 0x18, R104 ;  /* 0x00000018ff667819 */ /* 0x000fe20000011468 */
[----:B------:R-:W-:Y:S01]  /*6250*/  IMAD R3, R6, UR38, R3 ;  /* 0x0000002606037c24 */ /* 0x000fe2000f8e0203 */
[----:B------:R-:W-:Y:S01]  /*6260*/  R2UR UR4, R98 ;  /* 0x00000000620472ca */ /* 0x000fe200000e0000 */
[----:B------:R-:W-:Y:S01]  /*6270*/  IMAD R99, R9, UR38, R4 ;  /* 0x0000002609637c24 */ /* 0x000fe2000f8e0204 */
[C---:B------:R-:W-:Y:S01]  /*6280*/  SHF.L.U32 R140, R105.reuse, 0x10, RZ ;  /* 0x00000010698c7819 */ /* 0x040fe200000006ff */
[----:B------:R-:W-:Y:S01]  /*6290*/  IMAD R100, R102, UR38, R5 ;  /* 0x0000002666647c24 */ /* 0x000fe2000f8e0205 */
[----:B------:R-:W-:Y:S01]  /*62a0*/  PRMT R101, R105, 0x8880, RZ ;  /* 0x0000888069657816 */ /* 0x000fe200000000ff */
[----:B------:R-:W-:Y:S01]  /*62b0*/  IMAD.U32 R119, R137, 0x10000, RZ ;  /* 0x0001000089777824 */ /* 0x000fe200078e00ff */
[----:B------:R-:W-:Y:S01]  /*62c0*/  SHF.L.U32 R103, R105, 0x8, RZ ;  /* 0x0000000869677819 */ /* 0x000fe200000006ff */
[----:B------:R-:W-:Y:S01]  /*62d0*/  UIADD3 UR5, UPT, UPT, UR50, 0x150, URZ ;  /* 0x0000015032057890 */ /* 0x000fe2000fffe0ff */
[----:B------:R-:W-:Y:S01]  /*62e0*/  SHF.R.S32.HI R102, RZ, 0x18, R140 ;  /* 0x00000018ff667819 */ /* 0x000fe2000001148c */
[----:B------:R-:W-:Y:S01]  /*62f0*/  IMAD R20, R96, R76, RZ ;  /* 0x0000004c60147224 */ /* 0x000fe200078e02ff */
[----:B------:R-:W-:Y:S01]  /*6300*/  PRMT R178, R106, 0x8880, RZ ;  /* 0x000088806ab27816 */ /* 0x000fe200000000ff */
[C---:B------:R-:W-:Y:S01]  /*6310*/  IMAD R21, R96.reuse, R77, RZ ;  /* 0x0000004d60157224 */ /* 0x040fe200078e02ff */
[----:B------:R-:W-:Y:S01]  /*6320*/  SHF.R.S32.HI R103, RZ, 0x18, R103 ;  /* 0x00000018ff677819 */ /* 0x000fe20000011467 */
[----:B------:R-:W-:Y:S01]  /*6330*/  IMAD R22, R96, R78, RZ ;  /* 0x0000004e60167224 */ /* 0x000fe200078e02ff */
[----:B------:R-:W-:Y:S01]  /*6340*/  SHF.R.S32.HI R104, RZ, 0x18, R105 ;  /* 0x00000018ff687819 */ /* 0x000fe20000011469 */
[----:B------:R-:W-:Y:S01]  /*6350*/  IMAD R20, R101, UR38, R20 ;  /* 0x0000002665147c24 */ /* 0x000fe2000f8e0214 */
[----:B------:R-:W-:Y:S01]  /*6360*/  SHF.L.U32 R174, R106, 0x10, RZ ;  /* 0x000000106aae7819 */ /* 0x000fe200000006ff */
[----:B------:R-:W-:Y:S01]  /*6370*/  IMAD R23, R96, R79, RZ ;  /* 0x0000004f60177224 */ /* 0x000fe200078e02ff */
[----:B------:R-:W-:Y:S01]  /*6380*/  I2IP.S8.S32.SAT R180, R100, R99, RZ ;  /* 0x0000006364b47239 */ /* 0x000fe200000014ff */
[----:B------:R-:W-:Y:S01]  /*6390*/  IMAD R21, R102, UR38, R21 ;  /* 0x0000002666157c24 */ /* 0x000fe2000f8e0215 */
[----:B------:R-:W-:Y:S01]  /*63a0*/  SHF.R.S32.HI R100, RZ, 0x18, R174 ;  /* 0x00000018ff647819 */ /* 0x000fe200000114ae */
[----:B------:R-:W-:Y:S01]  /*63b0*/  IMAD R72, R96, R80, RZ ;  /* 0x0000005060487224 */ /* 0x000fe200078e02ff */
[----:B------:R-:W-:Y:S01]  /*63c0*/  PRMT R167, R107, 0x8880, RZ ;  /* 0x000088806ba77816 */ /* 0x000fe200000000ff */
[----:B------:R-:W-:Y:S01]  /*63d0*/  IMAD.SHL.U32 R171, R106, 0x100, RZ ;  /* 0x000001006aab7824 */ /* 0x000fe200078e00ff */
[----:B------:R-:W-:Y:S01]  /*63e0*/  SHF.R.S32.HI R106, RZ, 0x18, R106 ;  /* 0x00000018ff6a7819 */ /* 0x000fe2000001146a */
[----:B------:R-:W-:Y:S01]  /*63f0*/  IMAD R22, R103, UR38, R22 ;  /* 0x0000002667167c24 */ /* 0x000fe2000f8e0216 */
[C---:B------:R-:W-:Y:S01]  /*6400*/  SHF.L.U32 R166, R107.reuse, 0x10, RZ ;  /* 0x000000106ba67819 */ /* 0x040fe200000006ff */
[----:B------:R-:W-:Y:S01]  /*6410*/  IMAD.MOV.U32 R99, RZ, RZ, R178 ;  /* 0x000000ffff637224 */ /* 0x000fe200078e00b2 */
[----:B------:R-:W-:Y:S01]  /*6420*/  SHF.L.U32 R164, R107, 0x8, RZ ;  /* 0x000000086ba47819 */ /* 0x000fe200000006ff */
[----:B------:R-:W-:Y:S01]  /*6430*/  IMAD R23, R104, UR38, R23 ;  /* 0x0000002668177c24 */ /* 0x000fe2000f8e0217 */
[----:B------:R-:W-:Y:S01]  /*6440*/  MOV R101, R167 ;  /* 0x000000a700657202 */ /* 0x000fe20000000f00 */
[----:B------:R-:W-:Y:S01]  /*6450*/  IMAD R73, R96, R81, RZ ;  /* 0x0000005160497224 */ /* 0x000fe200078e02ff */
[----:B------:R-:W-:Y:S01]  /*6460*/  PRMT R177, R112, 0x8880, RZ ;  /* 0x0000888070b17816 */ /* 0x000fe200000000ff */
[----:B------:R-:W-:Y:S01]  /*6470*/  IMAD R72, R99, UR38, R72 ;  /* 0x0000002663487c24 */ /* 0x000fe2000f8e0248 */
[----:B------:R-:W-:Y:S01]  /*6480*/  SHF.R.S32.HI R99, RZ, 0x18, R171 ;  /* 0x00000018ff637819 */ /* 0x000fe200000114ab */
[C---:B------:R-:W-:Y:S01]  /*6490*/  IMAD R74, R96.reuse, R82, RZ ;  /* 0x00000052604a7224 */ /* 0x040fe200078e02ff */
[----:B------:R-:W-:Y:S01]  /*64a0*/  SHF.R.S32.HI R103, RZ, 0x18, R164 ;  /* 0x00000018ff677819 */ /* 0x000fe200000114a4 */
[----:B------:R-:W-:Y:S01]  /*64b0*/  IMAD R75, R96, R83, RZ ;  /* 0x00000053604b7224 */ /* 0x000fe200078e02ff */
[----:B------:R-:W-:Y:S01]  /*64c0*/  SHF.R.S32.HI R108, RZ, 0x18, R107 ;  /* 0x00000018ff6c7819 */ /* 0x000fe2000001146b */
[----:B------:R-:W-:Y:S01]  /*64d0*/  IMAD R73, R100, UR38, R73 ;  /* 0x0000002664497c24 */ /* 0x000fe2000f8e0249 */
[----:B------:R-:W-:Y:S01]  /*64e0*/  SHF.R.S32.HI R100, RZ, 0x18, R166 ;  /* 0x00000018ff647819 */ /* 0x000fe200000114a6 */
[----:B------:R-:W-:Y:S01]  /*64f0*/  IMAD R76, R96, R84, RZ ;  /* 0x00000054604c7224 */ /* 0x000fe200078e02ff */
[C---:B------:R-:W-:Y:S01]  /*6500*/  SHF.L.U32 R176, R112.reuse, 0x10, RZ ;  /* 0x0000001070b07819 */ /* 0x040fe200000006ff */
[----:B------:R-:W-:Y:S01]  /*6510*/  IMAD R74, R99, UR38, R74 ;  /* 0x00000026634a7c24 */ /* 0x000fe2000f8e024a */
[----:B------:R-:W-:Y:S01]  /*6520*/  SHF.L.U32 R175, R112, 0x8, RZ ;  /* 0x0000000870af7819 */ /* 0x000fe200000006ff */
[----:B------:R-:W-:Y:S01]  /*6530*/  IMAD R77, R96, R85, RZ ;  /* 0x00000055604d7224 */ /* 0x000fe200078e02ff */
[----:B------:R-:W-:Y:S01]  /*6540*/  MOV R99, R177 ;  /* 0x000000b100637202 */ /* 0x000fe20000000f00 */
[----:B------:R-:W-:Y:S01]  /*6550*/  IMAD R75, R106, UR38, R75 ;  /* 0x000000266a4b7c24 */ /* 0x000fe2000f8e024b */
[----:B------:R-:W-:Y:S01]  /*6560*/  PRMT R173, R113, 0x8880, RZ ;  /* 0x0000888071ad7816 */ /* 0x000fe200000000ff */
[C---:B------:R-:W-:Y:S01]  /*6570*/  IMAD R78, R96.reuse, R86, RZ ;  /* 0x00000056604e7224 */ /* 0x040fe200078e02ff */
[----:B------:R-:W-:Y:S01]  /*6580*/  SHF.R.S32.HI R110, RZ, 0x18, R112 ;  /* 0x00000018ff6e7819 */ /* 0x000fe20000011470 */
[----:B------:R-:W-:Y:S01]  /*6590*/  IMAD R76, R101, UR38, R76 ;  /* 0x00000026654c7c24 */ /* 0x000fe2000f8e024c */
[----:B------:R-:W-:Y:S01]  /*65a0*/  SHF.R.S32.HI R101, RZ, 0x18, R175 ;  /* 0x00000018ff657819 */ /* 0x000fe200000114af */
[----:B------:R-:W-:Y:S01]  /*65b0*/  IMAD R79, R96, R87, RZ ;  /* 0x00000057604f7224 */ /* 0x000fe200078e02ff */
[----:B------:R-:W-:Y:S01]  /*65c0*/  SHF.L.U32 R165, R113, 0x8, RZ ;  /* 0x0000000871a57819 */ /* 0x000fe200000006ff */
[----:B------:R-:W-:Y:S01]  /*65d0*/  IMAD R77, R100, UR38, R77 ;  /* 0x00000026644d7c24 */ /* 0x000fe2000f8e024d */
[----:B------:R-:W-:Y:S01]  /*65e0*/  SHF.R.S32.HI R100, RZ, 0x18, R176 ;  /* 0x00000018ff647819 */ /* 0x000fe200000114b0 */
[----:B------:R-:W-:Y:S01]  /*65f0*/  IMAD R56, R96, R56, RZ ;  /* 0x0000003860387224 */ /* 0x000fe200078e02ff */
[----:B------:R-:W-:Y:S01]  /*6600*/  PRMT R163, R114, 0x8880, RZ ;  /* 0x0000888072a37816 */ /* 0x000fe200000000ff */
[----:B------:R-:W-:Y:S01]  /*6610*/  IMAD R78, R103, UR38, R78 ;  /* 0x00000026674e7c24 */ /* 0x000fe2000f8e024e */
[----:B------:R-:W-:Y:S01]  /*6620*/  SHF.R.S32.HI R112, RZ, 0x18, R113 ;  /* 0x00000018ff707819 */ /* 0x000fe20000011471 */
[----:B------:R-:W-:Y:S01]  /*6630*/  IMAD R57, R96, R57, RZ ;  /* 0x0000003960397224 */ /* 0x000fe200078e02ff */
[----:B------:R-:W-:Y:S01]  /*6640*/  SHF.L.U32 R162, R114, 0x10, RZ ;  /* 0x0000001072a27819 */ /* 0x000fe200000006ff */
[----:B------:R-:W-:Y:S01]  /*6650*/  IMAD R79, R108, UR38, R79 ;  /* 0x000000266c4f7c24 */ /* 0x000fe2000f8e024f */
[----:B------:R-:W-:Y:S01]  /*6660*/  SHF.L.U32 R161, R114, 0x8, RZ ;  /* 0x0000000872a17819 */ /* 0x000fe200000006ff */
[C---:B------:R-:W-:Y:S01]  /*6670*/  IMAD R58, R96.reuse, R58, RZ ;  /* 0x0000003a603a7224 */ /* 0x040fe200078e02ff */
[----:B------:R-:W-:Y:S01]  /*6680*/  PRMT R155, R115, 0x8880, RZ ;  /* 0x00008880739b7816 */ /* 0x000fe200000000ff */
[----:B------:R-:W-:Y:S01]  /*6690*/  IMAD R56, R99, UR38, R56 ;  /* 0x0000002663387c24 */ /* 0x000fe2000f8e0238 */
[----:B------:R-:W-:Y:S01]  /*66a0*/  MOV R99, R173 ;  /* 0x000000ad00637202 */ /* 0x000fe20000000f00 */
[----:B------:R-:W-:Y:S01]  /*66b0*/  IMAD R59, R96, R59, RZ ;  /* 0x0000003b603b7224 */ /* 0x000fe200078e02ff */
[----:B------:R-:W-:Y:S01]  /*66c0*/  SHF.R.S32.HI R103, RZ, 0x18, R161 ;  /* 0x00000018ff677819 */ /* 0x000fe200000114a1 */
[----:B------:R-:W-:Y:S01]  /*66d0*/  IMAD.U32 R170, R113, 0x10000, RZ ;  /* 0x0001000071aa7824 */ /* 0x000fe200078e00ff */
[----:B------:R-:W-:Y:S01]  /*66e0*/  SHF.R.S32.HI R114, RZ, 0x18, R114 ;  /* 0x00000018ff727819 */ /* 0x000fe20000011472 */
[----:B------:R-:W-:Y:S01]  /*66f0*/  IMAD R57, R100, UR38, R57 ;  /* 0x0000002664397c24 */ /* 0x000fe2000f8e0239 */
[----:B------:R-:W-:Y:S01]  /*6700*/  SHF.L.U32 R153, R115, 0x10, RZ ;  /* 0x0000001073997819 */ /* 0x000fe200000006ff */
[----:B------:R-:W-:Y:S01]  /*6710*/  IMAD R60, R96, R60, RZ ;  /* 0x0000003c603c7224 */ /* 0x000fe200078e02ff */
[----:B------:R-:W-:Y:S01]  /*6720*/  SHF.R.S32.HI R100, RZ, 0x18, R170 ;  /* 0x00000018ff647819 */ /* 0x000fe200000114aa */
[----:B------:R-:W-:Y:S01]  /*6730*/  IMAD R58, R101, UR38, R58 ;  /* 0x00000026653a7c24 */ /* 0x000fe2000f8e023a */
[----:B------:R-:W-:Y:S01]  /*6740*/  MOV R101, R163 ;  /* 0x000000a300657202 */ /* 0x000fe20000000f00 */
[----:B------:R-:W-:Y:S01]  /*6750*/  IMAD R59, R110, UR38, R59 ;  /* 0x000000266e3b7c24 */ /* 0x000fe2000f8e023b */
[----:B------:R-:W-:Y:S01]  /*6760*/  SHF.L.U32 R148, R115, 0x8, RZ ;  /* 0x0000000873947819 */ /* 0x000fe200000006ff */
[----:B------:R-:W-:Y:S01]  /*6770*/  IMAD R61, R96, R61, RZ ;  /* 0x0000003d603d7224 */ /* 0x000fe200078e02ff */
[----:B------:R-:W-:Y:S01]  /*6780*/  PRMT R172, R120, 0x8880, RZ ;  /* 0x0000888078ac7816 */ /* 0x000fe200000000ff */
[----:B------:R-:W-:Y:S01]  /*6790*/  IMAD R60, R99, UR38, R60 ;  /* 0x00000026633c7c24 */ /* 0x000fe2000f8e023c */
[----:B------:R-:W-:Y:S01]  /*67a0*/  SHF.R.S32.HI R99, RZ, 0x18, R165 ;  /* 0x00000018ff637819 */ /* 0x000fe200000114a5 */
[C---:B------:R-:W-:Y:S01]  /*67b0*/  IMAD R62, R96.reuse, R62, RZ ;  /* 0x0000003e603e7224 */ /* 0x040fe200078e02ff */
[----:B------:R-:W-:Y:S01]  /*67c0*/  SHF.R.S32.HI R116, RZ, 0x18, R115 ;  /* 0x00000018ff747819 */ /* 0x000fe20000011473 */
[----:B------:R-:W-:Y:S01]  /*67d0*/  IMAD R63, R96, R63, RZ ;  /* 0x0000003f603f7224 */ /* 0x000fe200078e02ff */
[----:B------:R-:W-:Y:S01]  /*67e0*/  SHF.L.U32 R168, R120, 0x8, RZ ;  /* 0x0000000878a87819 */ /* 0x000fe200000006ff */
[----:B------:R-:W-:Y:S01]  /*67f0*/  IMAD R61, R100, UR38, R61 ;  /* 0x00000026643d7c24 */ /* 0x000fe2000f8e023d */
[----:B------:R-:W-:Y:S01]  /*6800*/  SHF.R.S32.HI R100, RZ, 0x18, R162 ;  /* 0x00000018ff647819 */ /* 0x000fe200000114a2 */
[C---:B------:R-:W-:Y:S01]  /*6810*/  IMAD R64, R96.reuse, R64, RZ ;  /* 0x0000004060407224 */ /* 0x040fe200078e02ff */
[----:B------:R-:W-:Y:S01]  /*6820*/  PRMT R160, R121, 0x8880, RZ ;  /* 0x0000888079a07816 */ /* 0x000fe200000000ff */
[----:B------:R-:W-:Y:S01]  /*6830*/  IMAD R62, R99, UR38, R62 ;  /* 0x00000026633e7c24 */ /* 0x000fe2000f8e023e */
[----:B------:R-:W-:Y:S01]  /*6840*/  MOV R99, R155 ;  /* 0x0000009b00637202 */ /* 0x000fe20000000f00 */
[----:B------:R-:W-:Y:S01]  /*6850*/  IMAD R65, R96, R65, RZ ;  /* 0x0000004160417224 */ /* 0x000fe200078e02ff */
[----:B------:R-:W-:Y:S01]  /*6860*/  SHF.R.S32.HI R118, RZ, 0x18, R120 ;  /* 0x00000018ff767819 */ /* 0x000fe20000011478 */
[----:B------:R-:W-:Y:S01]  /*6870*/  IMAD R63, R112, UR38, R63 ;  /* 0x00000026703f7c24 */ /* 0x000fe2000f8e023f */
[C---:B------:R-:W-:Y:S01]  /*6880*/  SHF.L.U32 R159, R121.reuse, 0x10, RZ ;  /* 0x00000010799f7819 */ /* 0x040fe200000006ff */
[----:B------:R-:W-:Y:S01]  /*6890*/  IMAD R66, R96, R66, RZ ;  /* 0x0000004260427224 */ /* 0x000fe200078e02ff */
[----:B------:R-:W-:Y:S01]  /*68a0*/  SHF.L.U32 R157, R121, 0x8, RZ ;  /* 0x00000008799d7819 */ /* 0x000fe200000006ff */
[----:B------:R-:W-:Y:S01]  /*68b0*/  IMAD R64, R101, UR38, R64 ;  /* 0x0000002665407c24 */ /* 0x000fe2000f8e0240 */
[----:B------:R-:W-:Y:S01]  /*68c0*/  PRMT R154, R122, 0x8880, RZ ;  /* 0x000088807a9a7816 */ /* 0x000fe200000000ff */
[----:B------:R-:W-:Y:S01]  /*68d0*/  IMAD R67, R96, R67, RZ ;  /* 0x0000004360437224 */ /* 0x000fe200078e02ff */
[----:B------:R-:W-:Y:S01]  /*68e0*/  SHF.L.U32 R152, R122, 0x10, RZ ;  /* 0x000000107a987819 */ /* 0x000fe200000006ff */
[----:B------:R-:W-:Y:S01]  /*68f0*/  IMAD R65, R100, UR38, R65 ;  /* 0x0000002664417c24 */ /* 0x000fe2000f8e0241 */
[----:B------:R-:W-:Y:S01]  /*6900*/  SHF.R.S32.HI R100, RZ, 0x18, R153 ;  /* 0x00000018ff647819 */ /* 0x000fe20000011499 */
[----:B------:R-:W-:Y:S01]  /*6910*/  IMAD R68, R96, R68, RZ ;  /* 0x0000004460447224 */ /* 0x000fe200078e02ff */
[----:B------:R-:W-:Y:S01]  /*6920*/  SHF.L.U32 R150, R122, 0x8, RZ ;  /* 0x000000087a967819 */ /* 0x000fe200000006ff */
[----:B------:R-:W-:Y:S01]  /*6930*/  IMAD R66, R103, UR38, R66 ;  /* 0x0000002667427c24 */ /* 0x000fe2000f8e0242 */
[----:B------:R-:W-:Y:S01]  /*6940*/  SHF.R.S32.HI R103, RZ, 0x18, R168 ;  /* 0x00000018ff677819 */ /* 0x000fe200000114a8 */
        /* <DEDUP_REMOVED lines=8> */
[----:B------:R-:W-:Y:S01]  /*69d0*/  IMAD.U32 R169, R120, 0x10000, RZ ;  /* 0x0001000078a97824 */ /* 0x000fe200078e00ff */
[----:B------:R-:W-:Y:S01]  /*69e0*/  SHF.R.S32.HI R120, RZ, 0x18, R121 ;  /* 0x00000018ff787819 */ /* 0x000fe20000011479 */
[----:B------:R-:W-:Y:S01]  /*69f0*/  IMAD R71, R96, R71, RZ ;  /* 0x0000004760477224 */ /* 0x000fe200078e02ff */
[----:B------:R-:W-:Y:S01]  /*6a00*/  PRMT R158, R128, 0x8880, RZ ;  /* 0x00008880809e7816 */ /* 0x000fe200000000ff */
[----:B------:R-:W-:Y:S01]  /*6a10*/  IMAD R69, R100, UR38, R69 ;  /* 0x0000002664457c24 */ /* 0x000fe2000f8e0245 */
[----:B------:R-:W-:Y:S01]  /*6a20*/  SHF.R.S32.HI R100, RZ, 0x18, R169 ;  /* 0x00000018ff647819 */ /* 0x000fe200000114a9 */
[----:B------:R-:W-:Y:S01]  /*6a30*/  IMAD R40, R96, R40, RZ ;  /* 0x0000002860287224 */ /* 0x000fe200078e02ff */
[----:B------:R-:W-:Y:S01]  /*6a40*/  SHF.R.S32.HI R124, RZ, 0x18, R123 ;  /* 0x00000018ff7c7819 */ /* 0x000fe2000001147b */
[----:B------:R-:W-:Y:S01]  /*6a50*/  IMAD.MOV.U32 R101, RZ, RZ, R172 ;  /* 0x000000ffff657224 */ /* 0x000fe200078e00ac */
[----:B------:R-:W-:Y:S01]  /*6a60*/  SHF.L.U32 R156, R128, 0x10, RZ ;  /* 0x00000010809c7819 */ /* 0x000fe200000006ff */
[----:B------:R-:W-:Y:S01]  /*6a70*/  IMAD R70, R99, UR38, R70 ;  /* 0x0000002663467c24 */ /* 0x000fe2000f8e0246 */
[----:B------:R-:W-:Y:S01]  /*6a80*/  MOV R99, R160 ;  /* 0x000000a000637202 */ /* 0x000fe20000000f00 */
[----:B------:R-:W-:Y:S01]  /*6a90*/  IMAD R41, R96, R41, RZ ;  /* 0x0000002960297224 */ /* 0x000fe200078e02ff */
[----:B------:R-:W-:Y:S01]  /*6aa0*/  SHF.L.U32 R151, R128, 0x8, RZ ;  /* 0x0000000880977819 */ /* 0x000fe200000006ff */
[----:B------:R-:W-:Y:S01]  /*6ab0*/  IMAD R71, R116, UR38, R71 ;  /* 0x0000002674477c24 */ /* 0x000fe2000f8e0247 */
[----:B------:R-:W-:Y:S01]  /*6ac0*/  PRMT R149, R129, 0x8880, RZ ;  /* 0x0000888081957816 */ /* 0x000fe200000000ff */
[C---:B------:R-:W-:Y:S01]  /*6ad0*/  IMAD R42, R96.reuse, R42, RZ ;  /* 0x0000002a602a7224 */ /* 0x040fe200078e02ff */
[----:B------:R-:W-:Y:S01]  /*6ae0*/  SHF.R.S32.HI R126, RZ, 0x18, R128 ;  /* 0x00000018ff7e7819 */ /* 0x000fe20000011480 */
[----:B------:R-:W-:Y:S01]  /*6af0*/  IMAD R40, R101, UR38, R40 ;  /* 0x0000002665287c24 */ /* 0x000fe2000f8e0228 */
[----:B------:R-:W-:Y:S01]  /*6b00*/  MOV R101, R154 ;  /* 0x0000009a00657202 */ /* 0x000fe20000000f00 */
[----:B------:R-:W-:Y:S01]  /*6b10*/  IMAD R43, R96, R43, RZ ;  /* 0x0000002b602b7224 */ /* 0x000fe200078e02ff */
[C---:B------:R-:W-:Y:S01]  /*6b20*/  SHF.L.U32 R147, R129.reuse, 0x10, RZ ;  /* 0x0000001081937819 */ /* 0x040fe200000006ff */
        /* <DEDUP_REMOVED lines=14> */
[----:B------:R-:W-:Y:S01]  /*6c10*/  IMAD R47, R96, R47, RZ ;  /* 0x0000002f602f7224 */ /* 0x000fe200078e02ff */
[C---:B------:R-:W-:Y:S01]  /*6c20*/  PRMT R133, R131.reuse, 0x8880, RZ ;  /* 0x0000888083857816 */ /* 0x040fe200000000ff */
[----:B------:R-:W-:Y:S01]  /*6c30*/  IMAD R45, R100, UR38, R45 ;  /* 0x00000026642d7c24 */ /* 0x000fe2000f8e022d */
[----:B------:R-:W-:Y:S01]  /*6c40*/  SHF.R.S32.HI R100, RZ, 0x18, R152 ;  /* 0x00000018ff647819 */ /* 0x000fe20000011498 */
[C---:B------:R-:W-:Y:S01]  /*6c50*/  IMAD R48, R96.reuse, R48, RZ ;  /* 0x0000003060307224 */ /* 0x040fe200078e02ff */
[----:B------:R-:W-:Y:S01]  /*6c60*/  SHF.L.U32 R129, R131, 0x10, RZ ;  /* 0x0000001083817819 */ /* 0x000fe200000006ff */
[----:B------:R-:W-:Y:S01]  /*6c70*/  IMAD R46, R99, UR38, R46 ;  /* 0x00000026632e7c24 */ /* 0x000fe2000f8e022e */
[----:B------:R-:W-:Y:S01]  /*6c80*/  MOV R99, R145 ;  /* 0x0000009100637202 */ /* 0x000fe20000000f00 */
[----:B------:R-:W-:Y:S01]  /*6c90*/  IMAD R49, R96, R49, RZ ;  /* 0x0000003160317224 */ /* 0x000fe200078e02ff */
[----:B------:R-:W-:Y:S01]  /*6ca0*/  SHF.L.U32 R125, R131, 0x8, RZ ;  /* 0x00000008837d7819 */ /* 0x000fe200000006ff */
[----:B------:R-:W-:Y:S01]  /*6cb0*/  IMAD R47, R120, UR38, R47 ;  /* 0x00000026782f7c24 */ /* 0x000fe2000f8e022f */
[----:B------:R-:W-:Y:S01]  /*6cc0*/  SHF.R.S32.HI R132, RZ, 0x18, R131 ;  /* 0x00000018ff847819 */ /* 0x000fe20000011483 */
[----:B------:R-:W-:Y:S01]  /*6cd0*/  IMAD R50, R96, R50, RZ ;  /* 0x0000003260327224 */ /* 0x000fe200078e02ff */
[C---:B------:R-:W-:Y:S01]  /*6ce0*/  PRMT R131, R136.reuse, 0x8880, RZ ;  /* 0x0000888088837816 */ /* 0x040fe200000000ff */
[----:B------:R-:W-:Y:S01]  /*6cf0*/  IMAD.U32 R144, R123, 0x10000, RZ ;  /* 0x000100007b907824 */ /* 0x000fe200078e00ff */
[----:B------:R-:W-:Y:S01]  /*6d00*/  SHF.L.U32 R127, R136, 0x10, RZ ;  /* 0x00000010887f7819 */ /* 0x000fe200000006ff */
[----:B------:R-:W-:Y:S01]  /*6d10*/  IMAD R48, R101, UR38, R48 ;  /* 0x0000002665307c24 */ /* 0x000fe2000f8e0230 */
        /* <DEDUP_REMOVED lines=8> */
[----:B------:R-:W-:Y:S01]  /*6da0*/  SHF.R.S32.HI R103, RZ, 0x18, R146 ;  /* 0x00000018ff677819 */ /* 0x000fe20000011492 */
[----:B------:R-:W-:Y:S01]  /*6db0*/  IMAD R53, R96, R53, RZ ;  /* 0x0000003560357224 */ /* 0x000fe200078e02ff */
[----:B------:R-:W-:Y:S01]  /*6dc0*/  SHF.R.S32.HI R134, RZ, 0x18, R136 ;  /* 0x00000018ff867819 */ /* 0x000fe20000011488 */
[----:B------:R-:W-:Y:S01]  /*6dd0*/  IMAD R51, R122, UR38, R51 ;  /* 0x000000267a337c24 */ /* 0x000fe2000f8e0233 */
[----:B------:R-:W-:Y:S01]  /*6de0*/  SHF.L.U32 R117, R137, 0x8, RZ ;  /* 0x0000000889757819 */ /* 0x000fe200000006ff */
[----:B------:R-:W-:Y:S01]  /*6df0*/  IMAD R54, R96, R54, RZ ;  /* 0x0000003660367224 */ /* 0x000fe200078e02ff */
[----:B------:R-:W-:Y:S01]  /*6e00*/  PRMT R115, R138, 0x8880, RZ ;  /* 0x000088808a737816 */ /* 0x000fe200000000ff */
[----:B------:R-:W-:Y:S01]  /*6e10*/  IMAD R52, R99, UR38, R52 ;  /* 0x0000002663347c24 */ /* 0x000fe2000f8e0234 */
[----:B------:R-:W-:Y:S01]  /*6e20*/  MOV R99, R158 ;  /* 0x0000009e00637202 */ /* 0x000fe20000000f00 */
[----:B------:R-:W-:Y:S01]  /*6e30*/  IMAD R55, R96, R55, RZ ;  /* 0x0000003760377224 */ /* 0x000fe200078e02ff */
[----:B------:R-:W-:Y:S01]  /*6e40*/  SHF.R.S32.HI R136, RZ, 0x18, R137 ;  /* 0x00000018ff887819 */ /* 0x000fe20000011489 */
[----:B------:R-:W-:Y:S01]  /*6e50*/  IMAD R53, R100, UR38, R53 ;  /* 0x0000002664357c24 */ /* 0x000fe2000f8e0235 */
[----:B------:R-:W-:Y:S01]  /*6e60*/  SHF.R.S32.HI R100, RZ, 0x18, R156 ;  /* 0x00000018ff647819 */ /* 0x000fe2000001149c */
[----:B------:R-:W-:Y:S01]  /*6e70*/  IMAD R24, R96, R24, RZ ;  /* 0x0000001860187224 */ /* 0x000fe200078e02ff */
[----:B------:R-:W-:Y:S01]  /*6e80*/  SHF.L.U32 R113, R138, 0x10, RZ ;  /* 0x000000108a717819 */ /* 0x000fe200000006ff */
[----:B------:R-:W-:Y:S01]  /*6e90*/  IMAD R54, R101, UR38, R54 ;  /* 0x0000002665367c24 */ /* 0x000fe2000f8e0236 */
[----:B------:R-:W-:Y:S01]  /*6ea0*/  MOV R101, R149 ;  /* 0x0000009500657202 */ /* 0x000fe20000000f00 */
[----:B------:R-:W-:Y:S01]  /*6eb0*/  IMAD R55, R124, UR38, R55 ;  /* 0x000000267c377c24 */ /* 0x000fe2000f8e0237 */
[----:B------:R-:W-:Y:S01]  /*6ec0*/  SHF.L.U32 R111, R138, 0x8, RZ ;  /* 0x000000088a6f7819 */ /* 0x000fe200000006ff */
[C---:B------:R-:W-:Y:S01]  /*6ed0*/  IMAD R25, R96.reuse, R25, RZ ;  /* 0x0000001960197224 */ /* 0x040fe200078e02ff */
[----:B------:R-:W-:Y:S01]  /*6ee0*/  PRMT R109, R139, 0x8880, RZ ;  /* 0x000088808b6d7816 */ /* 0x000fe200000000ff */
[----:B------:R-:W-:Y:S01]  /*6ef0*/  IMAD R24, R99, UR38, R24 ;  /* 0x0000002663187c24 */ /* 0x000fe2000f8e0218 */
[----:B------:R-:W-:Y:S01]  /*6f00*/  SHF.R.S32.HI R99, RZ, 0x18, R151 ;  /* 0x00000018ff637819 */ /* 0x000fe20000011497 */
[C---:B------:R-:W-:Y:S01]  /*6f10*/  IMAD R26, R96.reuse, R26, RZ ;  /* 0x0000001a601a7224 */ /* 0x040fe200078e02ff */
[----:B------:R-:W-:Y:S01]  /*6f20*/  SHF.R.S32.HI R138, RZ, 0x18, R138 ;  /* 0x00000018ff8a7819 */ /* 0x000fe2000001148a */
[----:B------:R-:W-:Y:S01]  /*6f30*/  IMAD R27, R96, R27, RZ ;  /* 0x0000001b601b7224 */ /* 0x000fe200078e02ff */
[C---:B------:R-:W-:Y:S01]  /*6f40*/  SHF.L.U32 R107, R139.reuse, 0x10, RZ ;  /* 0x000000108b6b7819 */ /* 0x040fe200000006ff */
[----:B------:R-:W-:Y:S01]  /*6f50*/  IMAD R25, R100, UR38, R25 ;  /* 0x0000002664197c24 */ /* 0x000fe2000f8e0219 */
[----:B------:R-:W-:Y:S01]  /*6f60*/  SHF.R.S32.HI R100, RZ, 0x18, R147 ;  /* 0x00000018ff647819 */ /* 0x000fe20000011493 */
[C---:B------:R-:W-:Y:S01]  /*6f70*/  IMAD R28, R96.reuse, R28, RZ ;  /* 0x0000001c601c7224 */ /* 0x040fe200078e02ff */
[----:B------:R-:W-:Y:S01]  /*6f80*/  SHF.L.U32 R105, R139, 0x8, RZ ;  /* 0x000000088b697819 */ /* 0x000fe200000006ff */
[----:B------:R-:W-:Y:S01]  /*6f90*/  IMAD R26, R99, UR38, R26 ;  /* 0x00000026631a7c24 */ /* 0x000fe2000f8e021a */
[----:B------:R-:W-:Y:S01]  /*6fa0*/  SHF.R.S32.HI R140, RZ, 0x18, R139 ;  /* 0x00000018ff8c7819 */ /* 0x000fe2000001148b */
[----:B------:R-:W-:Y:S01]  /*6fb0*/  IMAD R29, R96, R29, RZ ;  /* 0x0000001d601d7224 */ /* 0x000fe200078e02ff */
[----:B------:R-:W-:Y:S01]  /*6fc0*/  I2IP.S8.S32.SAT R181, R23, R22, RZ ;  /* 0x0000001617b57239 */ /* 0x000fe200000014ff */
[----:B------:R-:W-:Y:S01]  /*6fd0*/  IMAD R27, R126, UR38, R27 ;  /* 0x000000267e1b7c24 */ /* 0x000fe2000f8e021b */
[----:B------:R-:W-:Y:S01]  /*6fe0*/  I2IP.S8.S32.SAT R182, R75, R74, RZ ;  /* 0x0000004a4bb67239 */ /* 0x000fe200000014ff */
[C---:B------:R-:W-:Y:S01]  /*6ff0*/  IMAD R30, R96.reuse, R30, RZ ;  /* 0x0000001e601e7224 */ /* 0x040fe200078e02ff */
[----:B------:R-:W-:Y:S01]  /*7000*/  I2IP.S8.S32.SAT R183, R79, R78, RZ ;  /* 0x0000004e4fb77239 */ /* 0x000fe200000014ff */
[----:B------:R-:W-:Y:S01]  /*7010*/  IMAD R28, R101, UR38, R28 ;  /* 0x00000026651c7c24 */ /* 0x000fe2000f8e021c */
[----:B------:R-:W-:Y:S01]  /*7020*/  MOV R101, R133 ;  /* 0x0000008500657202 */ /* 0x000fe20000000f00 */
[----:B------:R-:W-:Y:S01]  /*7030*/  IMAD R31, R96, R31, RZ ;  /* 0x0000001f601f7224 */ /* 0x000fe200078e02ff */
[----:B------:R-:W-:Y:S01]  /*7040*/  I2IP.S8.S32.SAT R192, R59, R58, RZ ;  /* 0x0000003a3bc07239 */ /* 0x000fe200000014ff */
[----:B------:R-:W-:Y:S01]  /*7050*/  IMAD.U32 R141, R130, 0x10000, RZ ;  /* 0x00010000828d7824 */ /* 0x000fe200078e00ff */
[----:B------:R-:W-:Y:S01]  /*7060*/  SHF.R.S32.HI R130, RZ, 0x18, R130 ;  /* 0x00000018ff827819 */ /* 0x000fe20000011482 */
[----:B------:R-:W-:Y:S01]  /*7070*/  IMAD R29, R100, UR38, R29 ;  /* 0x00000026641d7c24 */ /* 0x000fe2000f8e021d */
[----:B------:R-:W-:Y:S01]  /*7080*/  I2IP.S8.S32.SAT R193, R63, R62, RZ ;  /* 0x0000003e3fc17239 */ /* 0x000fe200000014ff */
[----:B------:R-:W-:Y:S01]  /*7090*/  IMAD R32, R96, R32, RZ ;  /* 0x0000002060207224 */ /* 0x000fe200078e02ff */
[----:B------:R-:W-:Y:S01]  /*70a0*/  SHF.R.S32.HI R100, RZ, 0x18, R141 ;  /* 0x00000018ff647819 */ /* 0x000fe2000001148d */
[----:B------:R-:W-:Y:S01]  /*70b0*/  IMAD R30, R103, UR38, R30 ;  /* 0x00000026671e7c24 */ /* 0x000fe2000f8e021e */
[----:B------:R-:W-:Y:S01]  /*70c0*/  SHF.R.S32.HI R103, RZ, 0x18, R125 ;  /* 0x00000018ff677819 */ /* 0x000fe2000001147d */
[----:B------:R-:W-:Y:S01]  /*70d0*/  IMAD.MOV.U32 R99, RZ, RZ, R142 ;  /* 0x000000ffff637224 */ /* 0x000fe200078e008e */
[----:B------:R-:W-:Y:S01]  /*70e0*/  I2IP.S8.S32.SAT R194, R67, R66, RZ ;  /* 0x0000004243c27239 */ /* 0x000fe200000014ff */
[----:B------:R-:W-:Y:S01]  /*70f0*/  IMAD R31, R128, UR38, R31 ;  /* 0x00000026801f7c24 */ /* 0x000fe2000f8e021f */
[----:B------:R-:W-:Y:S01]  /*7100*/  I2IP.S8.S32.SAT R195, R71, R70, RZ ;  /* 0x0000004647c37239 */ /* 0x000fe200000014ff */
[C---:B------:R-:W-:Y:S01]  /*7110*/  IMAD R33, R96.reuse, R33, RZ ;  /* 0x0000002160217224 */ /* 0x040fe200078e02ff */
[----:B------:R-:W-:Y:S01]  /*7120*/  I2IP.S8.S32.SAT R196, R43, R42, RZ ;  /* 0x0000002a2bc47239 */ /* 0x000fe200000014ff */
[----:B------:R-:W-:Y:S01]  /*7130*/  IMAD R32, R99, UR38, R32 ;  /* 0x0000002663207c24 */ /* 0x000fe2000f8e0220 */
[----:B------:R-:W-:Y:S01]  /*7140*/  SHF.R.S32.HI R99, RZ, 0x18, R135 ;  /* 0x00000018ff637819 */ /* 0x000fe20000011487 */
[C---:B------:R-:W-:Y:S01]  /*7150*/  IMAD R34, R96.reuse, R34, RZ ;  /* 0x0000002260227224 */ /* 0x040fe200078e02ff */
[----:B------:R-:W-:Y:S01]  /*7160*/  I2IP.S8.S32.SAT R197, R47, R46, RZ ;  /* 0x0000002e2fc57239 */ /* 0x000fe200000014ff */
[----:B------:R-:W-:Y:S01]  /*7170*/  IMAD R35, R96, R35, RZ ;  /* 0x0000002360237224 */ /* 0x000fe200078e02ff */
[----:B------:R-:W-:Y:S01]  /*7180*/  I2IP.S8.S32.SAT R198, R51, R50, RZ ;  /* 0x0000003233c67239 */ /* 0x000fe200000014ff */
[----:B------:R-:W-:Y:S01]  /*7190*/  IMAD R33, R100, UR38, R33 ;  /* 0x0000002664217c24 */ /* 0x000fe2000f8e0221 */
[----:B------:R-:W-:Y:S01]  /*71a0*/  SHF.R.S32.HI R100, RZ, 0x18, R129 ;  /* 0x00000018ff647819 */ /* 0x000fe20000011481 */
[C---:B------:R-:W-:Y:S01]  /*71b0*/  IMAD R36, R96.reuse, R36, RZ ;  /* 0x0000002460247224 */ /* 0x040fe200078e02ff */
[----:B------:R-:W-:Y:S01]  /*71c0*/  I2IP.S8.S32.SAT R199, R55, R54, RZ ;  /* 0x0000003637c77239 */ /* 0x000fe200000014ff */
[----:B------:R-:W-:Y:S01]  /*71d0*/  IMAD R34, R99, UR38, R34 ;  /* 0x0000002663227c24 */ /* 0x000fe2000f8e0222 */
[----:B------:R-:W-:Y:S01]  /*71e0*/  MOV R99, R131 ;  /* 0x0000008300637202 */ /* 0x000fe20000000f00 */
[----:B------:R-:W-:Y:S01]  /*71f0*/  IMAD R37, R96, R37, RZ ;  /* 0x0000002560257224 */ /* 0x000fe200078e02ff */
[----:B------:R-:W-:Y:S01]  /*7200*/  I2IP.S8.S32.SAT R216, R27, R26, RZ ;  /* 0x0000001a1bd87239 */ /* 0x000fe200000014ff */
[----:B------:R-:W-:Y:S01]  /*7210*/  IMAD R35, R130, UR38, R35 ;  /* 0x0000002682237c24 */ /* 0x000fe2000f8e0223 */
[----:B------:R-:W-:Y:S01]  /*7220*/  I2IP.S8.S32.SAT R217, R31, R30, RZ ;  /* 0x0000001e1fd97239 */ /* 0x000fe200000014ff */
[C---:B------:R-:W-:Y:S01]  /*7230*/  IMAD R38, R96.reuse, R38, RZ ;  /* 0x0000002660267224 */ /* 0x040fe200078e02ff */
[----:B------:R-:W-:Y:S01]  /*7240*/  I2IP.S8.S32.SAT R180, R3, R0, R180 ;  /* 0x0000000003b47239 */ /* 0x000fe200000014b4 */
[----:B------:R-:W-:Y:S01]  /*7250*/  IMAD R36, R101, UR38, R36 ;  /* 0x0000002665247c24 */ /* 0x000fe2000f8e0224 */
[----:B------:R-:W-:Y:S01]  /*7260*/  MOV R101, R121 ;  /* 0x0000007900657202 */ /* 0x000fe20000000f00 */
[----:B------:R-:W-:Y:S01]  /*7270*/  IMAD R39, R96, R39, RZ ;  /* 0x0000002760277224 */ /* 0x000fe200078e02ff */
[----:B------:R-:W-:Y:S01]  /*7280*/  I2IP.S8.S32.SAT R218, R35, R34, RZ ;  /* 0x0000002223da7239 */ /* 0x000fe200000014ff */
[----:B------:R-:W-:Y:S01]  /*7290*/  IMAD R37, R100, UR38, R37 ;  /* 0x0000002664257c24 */ /* 0x000fe2000f8e0225 */
[----:B------:R-:W-:Y:S01]  /*72a0*/  SHF.R.S32.HI R100, RZ, 0x18, R127 ;  /* 0x00000018ff647819 */ /* 0x000fe2000001147f */
[----:B------:R-:W-:Y:S01]  /*72b0*/  IMAD R38, R103, UR38, R38 ;  /* 0x0000002667267c24 */ /* 0x000fe2000f8e0226 */
[----:B------:R-:W-:Y:S01]  /*72c0*/  I2IP.S8.S32.SAT R181, R21, R20, R181 ;  /* 0x0000001415b57239 */ /* 0x000fe200000014b5 */
[----:B------:R-:W-:Y:S01]  /*72d0*/  IMAD R39, R132, UR38, R39 ;  /* 0x0000002684277c24 */ /* 0x000fe2000f8e0227 */
[----:B------:R-:W-:Y:S01]  /*72e0*/  I2IP.S8.S32.SAT R182, R73, R72, R182 ;  /* 0x0000004849b67239 */ /* 0x000fe200000014b6 */
[----:B------:R-:W1:Y:S01]  /*72f0*/  LDTM.x16 R4, tmem[UR4+0x40] ;  /* 0x00004004000479ee */ /* 0x000e620008240000 */
[----:B------:R-:W-:Y:S01]  /*7300*/  NOP ;  /* 0x0000000000007918 */ /* 0x000fe20000000000 */
[----:B------:R-:W-:Y:S01]  /*7310*/  UPRMT UR5, UR37, 0x654, UR5 ;  /* 0x0000065425057896 */ /* 0x000fe20008000005 */
[----:B------:R-:W-:Y:S01]  /*7320*/  I2IP.S8.S32.SAT R183, R77, R76, R183 ;  /* 0x0000004c4db77239 */ /* 0x000fe200000014b7 */
[----:B------:R-:W-:Y:S01]  /*7330*/  UIADD3 UR24, UPT, UPT, UR39, 0x1, URZ ;  /* 0x0000000127187890 */ /* 0x000fe2000fffe0ff */
[----:B------:R-:W-:Y:S01]  /*7340*/  I2IP.S8.S32.SAT R192, R57, R56, R192 ;  /* 0x0000003839c07239 */ /* 0x000fe200000014c0 */
[----:B------:R-:W-:Y:S01]  /*7350*/  BSSY.RECONVERGENT B0, `(.L_x_103) ;  /* 0x000006b000007945 */ /* 0x000fe20003800200 */
[----:B------:R-:W-:Y:S02]  /*7360*/  I2IP.S8.S32.SAT R193, R61, R60, R193 ;  /* 0x0000003c3dc17239 */ /* 0x000fe400000014c1 */
[----:B------:R-:W-:Y:S02]  /*7370*/  I2IP.S8.S32.SAT R194, R65, R64, R194 ;  /* 0x0000004041c27239 */ /* 0x000fe400000014c2 */
[----:B-1----:R-:W-:Y:S01]  /*7380*/  SYNCS.ARRIVE.TRANS64.RED.A1T0 RZ, [UR5], RZ ;  /* 0x000000ffffff79a7 */ /* 0x002fe20008100405 */
[----:B------:R1:W-:Y:S01]  /*7390*/  STS.128 [R210+0x2a00], R180 ;  /* 0x002a00b4d2007388 */ /* 0x0003e20000000c00 */
[----:B------:R-:W-:Y:S02]  /*73a0*/  I2IP.S8.S32.SAT R195, R69, R68, R195 ;  /* 0x0000004445c37239 */ /* 0x000fe400000014c3 */
[----:B------:R-:W-:Y:S02]  /*73b0*/  I2IP.S8.S32.SAT R196, R41, R40, R196 ;  /* 0x0000002829c47239 */ /* 0x000fe400000014c4 */
[----:B------:R-:W-:Y:S02]  /*73c0*/  I2IP.S8.S32.SAT R197, R45, R44, R197 ;  /* 0x0000002c2dc57239 */ /* 0x000fe400000014c5 */
[----:B------:R-:W-:Y:S01]  /*73d0*/  I2IP.S8.S32.SAT R198, R49, R48, R198 ;  /* 0x0000003031c67239 */ /* 0x000fe200000014c6 */
[----:B------:R1:W-:Y:S01]  /*73e0*/  STS.128 [R210+0x3200], R192 ;  /* 0x003200c0d2007388 */ /* 0x0003e20000000c00 */
[----:B------:R-:W-:Y:S02]  /*73f0*/  I2IP.S8.S32.SAT R199, R53, R52, R199 ;  /* 0x0000003435c77239 */ /* 0x000fe400000014c7 */
[----:B------:R-:W-:Y:S01]  /*7400*/  I2IP.S8.S32.SAT R216, R25, R24, R216 ;  /* 0x0000001819d87239 */ /* 0x000fe200000014d8 */
[C---:B------:R-:W-:Y:S01]  /*7410*/  IMAD R4, R96.reuse, R4, RZ ;  /* 0x0000000460047224 */ /* 0x040fe200078e02ff */
[----:B------:R-:W-:Y:S01]  /*7420*/  I2IP.S8.S32.SAT R217, R29, R28, R217 ;  /* 0x0000001c1dd97239 */ /* 0x000fe200000014d9 */
[C---:B------:R-:W-:Y:S01]  /*7430*/  IMAD R5, R96.reuse, R5, RZ ;  /* 0x0000000560057224 */ /* 0x040fe200078e02ff */
[----:B------:R-:W-:Y:S01]  /*7440*/  I2IP.S8.S32.SAT R218, R33, R32, R218 ;  /* 0x0000002021da7239 */ /* 0x000fe200000014da */
[----:B------:R-:W-:Y:S01]  /*7450*/  IMAD R4, R99, UR38, R4 ;  /* 0x0000002663047c24 */ /* 0x000fe2000f8e0204 */
[----:B------:R-:W-:Y:S01]  /*7460*/  SHF.R.S32.HI R99, RZ, 0x18, R123 ;  /* 0x00000018ff637819 */ /* 0x000fe2000001147b */
[C---:B------:R-:W-:Y:S01]  /*7470*/  IMAD R6, R96.reuse, R6, RZ ;  /* 0x0000000660067224 */ /* 0x040fe200078e02ff */
[----:B------:R1:W-:Y:S01]  /*7480*/  STS.128 [R210+0x3a00], R196 ;  /* 0x003a00c4d2007388 */ /* 0x0003e20000000c00 */
[----:B------:R-:W-:Y:S01]  /*7490*/  IMAD R7, R96, R7, RZ ;  /* 0x0000000760077224 */ /* 0x000fe200078e02ff */
[----:B------:R-:W-:Y:S01]  /*74a0*/  I2IP.S8.S32.SAT R219, R39, R38, RZ ;  /* 0x0000002627db7239 */ /* 0x000fe200000014ff */
[----:B------:R-:W-:Y:S01]  /*74b0*/  IMAD R5, R100, UR38, R5 ;  /* 0x0000002664057c24 */ /* 0x000fe2000f8e0205 */
[----:B------:R-:W-:Y:S01]  /*74c0*/  SHF.R.S32.HI R100, RZ, 0x18, R119 ;  /* 0x00000018ff647819 */ /* 0x000fe20000011477 */
[C---:B------:R-:W-:Y:S01]  /*74d0*/  IMAD R8, R96.reuse, R8, RZ ;  /* 0x0000000860087224 */ /* 0x040fe200078e02ff */
[----:B------:R-:W-:Y:S01]  /*74e0*/  I2IP.S8.S32.SAT R219, R37, R36, R219 ;  /* 0x0000002425db7239 */ /* 0x000fe200000014db */
[----:B------:R-:W-:Y:S01]  /*74f0*/  IMAD R6, R99, UR38, R6 ;  /* 0x0000002663067c24 */ /* 0x000fe2000f8e0206 */
[----:B------:R-:W-:Y:S01]  /*7500*/  SHF.R.S32.HI R99, RZ, 0x18, R117 ;  /* 0x00000018ff637819 */ /* 0x000fe20000011475 */
[----:B------:R-:W-:Y:S02]  /*7510*/  IMAD R9, R96, R9, RZ ;  /* 0x0000000960097224 */ /* 0x000fe400078e02ff */
[----:B------:R-:W-:Y:S01]  /*7520*/  IMAD R7, R134, UR38, R7 ;  /* 0x0000002686077c24 */ /* 0x000fe2000f8e0207 */
[----:B------:R1:W-:Y:S01]  /*7530*/  STS.128 [R210+0x4200], R216 ;  /* 0x004200d8d2007388 */ /* 0x0003e20000000c00 */
[C---:B------:R-:W-:Y:S02]  /*7540*/  IMAD R10, R96.reuse, R10, RZ ;  /* 0x0000000a600a7224 */ /* 0x040fe400078e02ff */
[----:B------:R-:W-:Y:S01]  /*7550*/  IMAD R8, R101, UR38, R8 ;  /* 0x0000002665087c24 */ /* 0x000fe2000f8e0208 */
[----:B------:R-:W-:Y:S01]  /*7560*/  I2IP.S8.S32.SAT R6, R7, R6, RZ ;  /* 0x0000000607067239 */ /* 0x000fe200000014ff */
[----:B------:R-:W-:Y:S01]  /*7570*/  IMAD R11, R96, R11, RZ ;  /* 0x0000000b600b7224 */ /* 0x000fe200078e02ff */
[----:B------:R-:W-:Y:S01]  /*7580*/  MOV R101, R115 ;  /* 0x0000007300657202 */ /* 0x000fe20000000f00 */
[----:B------:R-:W-:Y:S01]  /*7590*/  IMAD R9, R100, UR38, R9 ;  /* 0x0000002664097c24 */ /* 0x000fe2000f8e0209 */
[----:B------:R-:W-:Y:S01]  /*75a0*/  SHF.R.S32.HI R100, RZ, 0x18, R113 ;  /* 0x00000018ff647819 */ /* 0x000fe20000011471 */
[C---:B------:R-:W-:Y:S02]  /*75b0*/  IMAD R12, R96.reuse, R12, RZ ;  /* 0x0000000c600c7224 */ /* 0x040fe400078e02ff */
[----:B------:R-:W-:Y:S01]  /*75c0*/  IMAD R10, R99, UR38, R10 ;  /* 0x00000026630a7c24 */ /* 0x000fe2000f8e020a */
[----:B------:R-:W-:Y:S01]  /*75d0*/  SHF.R.S32.HI R99, RZ, 0x18, R111 ;  /* 0x00000018ff637819 */ /* 0x000fe2000001146f */
[----:B------:R-:W-:Y:S02]  /*75e0*/  IMAD R13, R96, R13, RZ ;  /* 0x0000000d600d7224 */ /* 0x000fe400078e02ff */
[----:B------:R-:W-:Y:S01]  /*75f0*/  IMAD R11, R136, UR38, R11 ;  /* 0x00000026880b7c24 */ /* 0x000fe2000f8e020b */
[----:B------:R-:W-:Y:S01]  /*7600*/  I2IP.S8.S32.SAT R136, R5, R4, R6 ;  /* 0x0000000405887239 */ /* 0x000fe20000001406 */
[C---:B------:R-:W-:Y:S02]  /*7610*/  IMAD R14, R96.reuse, R14, RZ ;  /* 0x0000000e600e7224 */ /* 0x040fe400078e02ff */
[----:B------:R-:W-:Y:S01]  /*7620*/  IMAD R12, R101, UR38, R12 ;  /* 0x00000026650c7c24 */ /* 0x000fe2000f8e020c */
[----:B------:R-:W-:Y:S01]  /*7630*/  I2IP.S8.S32.SAT R10, R11, R10, RZ ;  /* 0x0000000a0b0a7239 */ /* 0x000fe200000014ff */
[----:B------:R-:W-:Y:S01]  /*7640*/  IMAD R15, R96, R15, RZ ;  /* 0x0000000f600f7224 */ /* 0x000fe200078e02ff */
[----:B------:R-:W-:Y:S01]  /*7650*/  MOV R101, R109 ;  /* 0x0000006d00657202 */ /* 0x000fe20000000f00 */
[----:B------:R-:W-:Y:S01]  /*7660*/  IMAD R13, R100, UR38, R13 ;  /* 0x00000026640d7c24 */ /* 0x000fe2000f8e020d */
[----:B------:R-:W-:Y:S01]  /*7670*/  SHF.R.S32.HI R100, RZ, 0x18, R107 ;  /* 0x00000018ff647819 */ /* 0x000fe2000001146b */
[----:B------:R-:W-:Y:S01]  /*7680*/  IMAD R16, R96, R16, RZ ;  /* 0x0000001060107224 */ /* 0x000fe200078e02ff */
[----:B------:R-:W-:Y:S01]  /*7690*/  I2IP.S8.S32.SAT R137, R9, R8, R10 ;  /* 0x0000000809897239 */ /* 0x000fe2000000140a */
[----:B------:R-:W-:Y:S01]  /*76a0*/  IMAD R14, R99, UR38, R14 ;  /* 0x00000026630e7c24 */ /* 0x000fe2000f8e020e */
[----:B------:R-:W-:Y:S01]  /*76b0*/  SHF.R.S32.HI R99, RZ, 0x18, R105 ;  /* 0x00000018ff637819 */ /* 0x000fe20000011469 */
[----:B------:R-:W-:Y:S02]  /*76c0*/  IMAD R15, R138, UR38, R15 ;  /* 0x000000268a0f7c24 */ /* 0x000fe4000f8e020f */
[C---:B------:R-:W-:Y:S02]  /*76d0*/  IMAD R17, R96.reuse, R17, RZ ;  /* 0x0000001160117224 */ /* 0x040fe400078e02ff */
[----:B------:R-:W-:Y:S01]  /*76e0*/  IMAD R16, R101, UR38, R16 ;  /* 0x0000002665107c24 */ /* 0x000fe2000f8e0210 */
[----:B------:R-:W-:Y:S01]  /*76f0*/  I2IP.S8.S32.SAT R14, R15, R14, RZ ;  /* 0x0000000e0f0e7239 */ /* 0x000fe200000014ff */
[----:B------:R-:W-:Y:S02]  /*7700*/  IMAD R18, R96, R18, RZ ;  /* 0x0000001260127224 */ /* 0x000fe400078e02ff */
[----:B------:R-:W-:Y:S01]  /*7710*/  IMAD R17, R100, UR38, R17 ;  /* 0x0000002664117c24 */ /* 0x000fe2000f8e0211 */
[----:B------:R-:W-:Y:S01]  /*7720*/  I2IP.S8.S32.SAT R138, R13, R12, R14 ;  /* 0x0000000c0d8a7239 */ /* 0x000fe2000000140e */
[----:B------:R-:W-:Y:S02]  /*7730*/  IMAD R19, R96, R19, RZ ;  /* 0x0000001360137224 */ /* 0x000fe400078e02ff */
[----:B------:R-:W-:Y:S02]  /*7740*/  IMAD R18, R99, UR38, R18 ;  /* 0x0000002663127c24 */ /* 0x000fe4000f8e0212 */
[----:B------:R-:W-:Y:S05]  /*7750*/  IMAD R19, R140, UR38, R19 ;  /* 0x000000268c137c24 */ /* 0x000fea000f8e0213 */
[----:B------:R-:W-:Y:S04]  /*7760*/  I2IP.S8.S32.SAT R18, R19, R18, RZ ;  /* 0x0000001213127239 */ /* 0x000fe800000014ff */
[----:B------:R-:W-:Y:S05]  /*7770*/  I2IP.S8.S32.SAT R139, R17, R16, R18 ;  /* 0x00000010118b7239 */ /* 0x000fea0000001412 */
[----:B------:R1:W-:Y:S01]  /*7780*/  STS.128 [R210+0x4a00], R136 ;  /* 0x004a0088d2007388 */ /* 0x0003e20000000c00 */
[----:B------:R-:W-:Y:S01]  /*7790*/  @!PT LDS RZ, [RZ] ;  /* 0x00000000fffff984 */ /* 0x000fe20000000800 */
[----:B------:R-:W-:Y:S01]  /*77a0*/  @!PT LDS RZ, [RZ] ;  /* 0x00000000fffff984 */ /* 0x000fe20000000800 */
[----:B------:R-:W-:Y:S01]  /*77b0*/  @!PT LDS RZ, [RZ] ;  /* 0x00000000fffff984 */ /* 0x000fe20000000800 */
[----:B------:R-:W-:Y:S01]  /*77c0*/  @!PT LDS RZ, [RZ] ;  /* 0x00000000fffff984 */ /* 0x000fe20000000800 */
[----:B------:R2:W-:Y:S07]  /*77d0*/  MEMBAR.ALL.CTA ;  /* 0x0000000000007992 */ /* 0x0005ee0000008000 */
[----:B--2---:R-:W2:Y:S02]  /*77e0*/  FENCE.VIEW.ASYNC.S ;  /* 0x00000000000073c6 */ /* 0x004ea40000000000 */
[----:B--2---:R-:W-:Y:S06]  /*77f0*/  BAR.SYNC.DEFER_BLOCKING 0x1, 0x80 ;  /* 0x0042000000007b1d */ /* 0x004fec0000010000 */
[----:B------:R-:W-:Y:S05]  /*7800*/  @P0 BRA `(.L_x_104) ;  /* 0x00000000007c0947 */ /* 0x000fea0003800000 */
[----:B------:R-:W-:Y:S01]  /*7810*/  R2UR UR13, R191 ;  /* 0x00000000bf0d72ca */ /* 0x000fe200000e0000 */
[----:B------:R-:W-:Y:S01]  /*7820*/  UIADD3 UR26, UP0, UPT, UR48, 0x680, URZ ;  /* 0x00000680301a7890 */ /* 0x000fe2000ff1e0ff */
[----:B------:R-:W-:Y:S01]  /*7830*/  R2UR UR14, R201 ;  /* 0x00000000c90e72ca */ /* 0x000fe200000e0000 */
[----:B------:R-:W-:Y:S02]  /*7840*/  UIADD3 UR12, UPT, UPT, UR44, 0x2a00, URZ ;  /* 0x00002a002c0c7890 */ /* 0x000fe4000fffe0ff */
[----:B------:R-:W-:Y:S01]  /*7850*/  UIADD3.X UR27, UPT, UPT, URZ, UR49, URZ, UP0, !UPT ;  /* 0x00000031ff1b7290 */ /* 0x000fe200087fe4ff */
[----:B------:R-:W-:Y:S01]  /*7860*/  UMOV UR15, UR36 ;  /* 0x00000024000f7c82 */ /* 0x000fe20008000000 */
[----:B------:R-:W-:Y:S01]  /*7870*/  UIADD3 UR8, UPT, UPT, UR44, 0x3200, URZ ;  /* 0x000032002c087890 */ /* 0x000fe2000fffe0ff */
[----:B------:R-:W-:Y:S01]  /*7880*/  UMOV UR11, UR36 ;  /* 0x00000024000b7c82 */ /* 0x000fe20008000000 */
[----:B------:R-:W-:Y:S04]  /*7890*/  UIADD3 UR4, UPT, UPT, UR44, 0x3a00, URZ ;  /* 0x00003a002c047890 */ /* 0x000fe8000fffe0ff */
[----:B------:R-:W-:Y:S02]  /*78a0*/  UIMAD UR13, UR13, 0x50, URZ ;  /* 0x000000500d0d78a4 */ /* 0x000fe4000f8e02ff */
[----:B------:R-:W-:Y:S02]  /*78b0*/  USHF.L.U32 UR14, UR14, 0x7, URZ ;  /* 0x000000070e0e7899 */ /* 0x000fe400080006ff */
[----:B------:R-:W-:Y:S02]  /*78c0*/  UIADD3 UR9, UPT, UPT, UR13, 0x10, URZ ;  /* 0x000000100d097890 */ /* 0x000fe4000fffe0ff */
[----:B------:R-:W-:Y:S01]  /*78d0*/  UIADD3 UR5, UPT, UPT, UR13, 0x20, URZ ;  /* 0x000000200d057890 */ /* 0x000fe2000fffe0ff */
[----:B------:R-:W-:Y:S02]  /*78e0*/  UMOV UR7, UR36 ;  /* 0x0000002400077c82 */ /* 0x000fe40008000000 */
[----:B------:R-:W-:Y:S01]  /*78f0*/  UMOV UR10, UR14 ;  /* 0x0000000e000a7c82 */ /* 0x000fe20008000000 */
[----:B------:R-:W-:Y:S01]  /*7900*/  UMOV UR6, UR14 ;  /* 0x0000000e00067c82 */ /* 0x000fe20008000000 */
[----:B------:R2:W-:Y:S01]  /*7910*/  UTMASTG.3D [UR12], [UR26] ;  /* 0x0000000c1a0073b5 */ /* 0x0005e20008010000 */
[----:B------:R-:W-:Y:S02]  /*7920*/  UIADD3 UR20, UPT, UPT, UR44, 0x4200, URZ ;  /* 0x000042002c147890 */ /* 0x000fe4000fffe0ff */
[----:B------:R-:W-:Y:S01]  /*7930*/  UIADD3 UR21, UPT, UPT, UR13, 0x30, URZ ;  /* 0x000000300d157890 */ /* 0x000fe2000fffe0ff */
[----:B------:R-:W-:Y:S01]  /*7940*/  UMOV UR23, UR36 ;  /* 0x0000002400177c82 */ /* 0x000fe20008000000 */
[----:B------:R-:W-:Y:S01]  /*7950*/  UMOV UR22, UR14 ;  /* 0x0000000e00167c82 */ /* 0x000fe20008000000 */
[----:B------:R-:W-:Y:S01]  /*7960*/  UIADD3 UR16, UPT, UPT, UR44, 0x4a00, URZ ;  /* 0x00004a002c107890 */ /* 0x000fe2000fffe0ff */
[----:B------:R2:W-:Y:S01]  /*7970*/  UTMASTG.3D [UR8], [UR26] ;  /* 0x000000081a0073b5 */ /* 0x0005e20008010000 */
[----:B------:R-:W-:Y:S01]  /*7980*/  UIADD3 UR17, UPT, UPT, UR13, 0x40, URZ ;  /* 0x000000400d117890 */ /* 0x000fe2000fffe0ff */
[----:B------:R-:W-:Y:S01]  /*7990*/  UMOV UR19, UR36 ;  /* 0x0000002400137c82 */ /* 0x000fe20008000000 */
[----:B------:R-:W-:Y:S01]  /*79a0*/  UMOV UR18, UR14 ;  /* 0x0000000e00127c82 */ /* 0x000fe20008000000 */
[----:B------:R2:W-:Y:S01]  /*79b0*/  UTMASTG.3D [UR4], [UR26] ;  /* 0x000000041a0073b5 */ /* 0x0005e20008010000 */
[----:B------:R2:W-:Y:S05]  /*79c0*/  UTMASTG.3D [UR20], [UR26] ;  /* 0x000000141a0073b5 */ /* 0x0005ea0008010000 */
[----:B------:R2:W-:Y:S01]  /*79d0*/  UTMASTG.3D [UR16], [UR26] ;  /* 0x000000101a0073b5 */ /* 0x0005e20008010000 */
[----:B------:R0:W-:Y:S01]  /*79e0*/  UTMACMDFLUSH ;  /* 0x00000000000079b7 */ /* 0x0001e20000000000 */
[----:B--2---:R-:W-:Y:S04]  /*79f0*/  DEPBAR.LE SB0, 0x0 ;  /* 0x000080000000791a */ /* 0x004fe80000000000 */
.L_x_104:
[----:B------:R-:W-:Y:S05]  /*7a00*/  BSYNC.RECONVERGENT B0 ;  /* 0x0000000000007941 */ /* 0x000fea0003800200 */
.L_x_103:
[----:B------:R-:W-:Y:S01]  /*7a10*/  BAR.SYNC.DEFER_BLOCKING 0x1, 0x80 ;  /* 0x0042000000007b1d */ /* 0x000fe20000010000 */
[----:B------:R-:W-:Y:S01]  /*7a20*/  ISETP.NE.AND P1, PT, R212, RZ, PT ;  /* 0x000000ffd400720c */ /* 0x000fe20003f25270 */
[----:B------:R-:W-:Y:S01]  /*7a30*/  UISETP.NE.AND UP0, UPT, UR24, 0x4, UPT ;  /* 0x000000041800788c */ /* 0x000fe2000bf05270 */
[----:B------:R-:W-:Y:S01]  /*7a40*/  ISETP.NE.AND P0, PT, R213, 0x2, PT ;  /* 0x00000002d500780c */ /* 0x000fe20003f05270 */
[----:B------:R-:W-:Y:S02]  /*7a50*/  IMAD.IADD R191, R95, 0x1, R179 ;  /* 0x000000015fbf7824 */ /* 0x000fe400078e02b3 */
[----:B------:R-:W-:Y:S01]  /*7a60*/  USEL UR4, URZ, 0x1, UP0 ;  /* 0x00000001ff047887 */ /* 0x000fe20008000000 */
[----:B------:R-:W-:Y:S01]  /*7a70*/  SEL R3, RZ, 0x1, P0 ;  /* 0x00000001ff037807 */ /* 0x000fe20000000000 */
[----:B------:R-:W-:Y:S01]  /*7a80*/  USEL UR39, UR24, URZ, UP0 ;  /* 0x000000ff18277287 */ /* 0x000fe20008000000 */
[----:B------:R-:W-:Y:S01]  /*7a90*/  SEL R213, R213, RZ, P0 ;  /* 0x000000ffd5d57207 */ /* 0x000fe20000000000 */
[----:B------:R-:W-:Y:S01]  /*7aa0*/  IMAD.IADD R201, R97, 0x1, R190 ;  /* 0x0000000161c97824 */ /* 0x000fe200078e02be */
[----:B------:R-:W-:Y:S02]  /*7ab0*/  LOP3.LUT R208, R208, R3, RZ, 0x3c, !PT ;  /* 0x00000003d0d07212 */ /* 0x000fe400078e3cff */
[----:B------:R-:W-:Y:S02]  /*7ac0*/  LOP3.LUT R209, R209, UR4, RZ, 0x3c, !PT ;  /* 0x00000004d1d17c12 */ /* 0x000fe4000f8e3cff */
[----:B------:R-:W-:Y:S01]  /*7ad0*/  @P1 R2UR UR36, R206 ;  /* 0x00000000ce2412ca */ /* 0x000fe200000e0000 */
[----:B------:R-:W-:Y:S03]  /*7ae0*/  @!UPT UIADD3 URZ, UPT, UPT, URZ, URZ, URZ ;  /* 0x000000fffffff290 */ /* 0x000fe6000fffe0ff */
[----:B------:R-:W-:Y:S11]  /*7af0*/  @P1 BRA `(.L_x_105) ;  /* 0xffffffd000e41947 */ /* 0x000ff6000383ffff */
[----:B------:R-:W-:Y:S05]  /*7b00*/  EXIT ;  /* 0x000000000000794d */ /* 0x000fea0003800000 */
.L_x_20:
[----:B--2---:R2:W1:Y:S02]  /*7b10*/  SYNCS.PHASECHK.TRANS64.TRYWAIT P0, [R3+URZ+0x180], R2 ;  /* 0x00018002030075a7 */ /* 0x00446400080011ff */
[----:B-1----:R-:W-:Y:S05]  /*7b20*/  @!P0 NANOSLEEP.SYNCS 0x989680 ;  /* 0x009896800000895d */ /* 0x002fea0003900000 */
[----:B------:R-:W1:Y:S02]  /*7b30*/  @!P0 SYNCS.PHASECHK.TRANS64 P0, [R3+URZ+0x180], R2 ;  /* 0x00018002030085a7 */ /* 0x000e6400080010ff */
[----:B-1----:R-:W-:Y:S05]  /*7b40*/  @!P0 BRA `(.L_x_20) ;  /* 0xfffffffc00f08947 */ /* 0x002fea000383ffff */
[----:B------:R-:W-:Y:S05]  /*7b50*/  BRA `(.L_x_106) ;  /* 0xffffff9800e47947 */ /* 0x000fea000383ffff */
.L_x_23:
[----:B-1----:R-:W-:Y:S07]  /*7b60*/  MOV R2, UR33 ;  /* 0x0000002100027c02 */ /* 0x002fee0008000f00 */
.L_x_107:
[----:B-1----:R1:W2:Y:S02]  /*7b70*/  SYNCS.PHASECHK.TRANS64.TRYWAIT P0, [R2+URZ+0x78], R5 ;  /* 0x00007805020075a7 */ /* 0x0022a400080011ff */
[----:B--2---:R-:W-:Y:S05]  /*7b80*/  @!P0 NANOSLEEP.SYNCS 0x989680 ;  /* 0x009896800000895d */ /* 0x004fea0003900000 */
[----:B------:R-:W2:Y:S02]  /*7b90*/  @!P0 SYNCS.PHASECHK.TRANS64 P0, [R2+URZ+0x78], R5 ;  /* 0x00007805020085a7 */ /* 0x000ea400080010ff */
[----:B--2---:R-:W-:Y:S05]  /*7ba0*/  @!P0 BRA `(.L_x_107) ;  /* 0xfffffffc00f08947 */ /* 0x004fea000383ffff */
[----:B------:R-:W-:Y:S05]  /*7bb0*/  BRA `(.L_x_22) ;  /* 0xffffff9c00347947 */ /* 0x000fea000383ffff */
.L_x_29:
[----:B-1----:R-:W-:Y:S07]  /*7bc0*/  MOV R2, UR17 ;  /* 0x0000001100027c02 */ /* 0x002fee0008000f00 */
.L_x_108:
[----:B-1----:R1:W2:Y:S02]  /*7bd0*/  SYNCS.PHASECHK.TRANS64.TRYWAIT P0, [R2+URZ+0x78], R5 ;  /* 0x00007805020075a7 */ /* 0x0022a400080011ff */
[----:B--2---:R-:W-:Y:S05]  /*7be0*/  @!P0 NANOSLEEP.SYNCS 0x989680 ;  /* 0x009896800000895d */ /* 0x004fea0003900000 */
[----:B------:R-:W2:Y:S02]  /*7bf0*/  @!P0 SYNCS.PHASECHK.TRANS64 P0, [R2+URZ+0x78], R5 ;  /* 0x00007805020085a7 */ /* 0x000ea400080010ff */
[----:B--2---:R-:W-:Y:S05]  /*7c00*/  @!P0 BRA `(.L_x_108) ;  /* 0xfffffffc00f08947 */ /* 0x004fea000383ffff */
[----:B------:R-:W-:Y:S05]  /*7c10*/  BRA `(.L_x_28) ;  /* 0xffffff9c00dc7947 */ /* 0x000fea000383ffff */
.L_x_33:
[----:B-1----:R1:W2:Y:S02]  /*7c20*/  SYNCS.PHASECHK.TRANS64.TRYWAIT P0, [R2+URZ+0x110], R3 ;  /* 0x00011003020075a7 */ /* 0x0022a400080011ff */
[----:B--2---:R-:W-:Y:S05]  /*7c30*/  @!P0 NANOSLEEP.SYNCS 0x989680 ;  /* 0x009896800000895d */ /* 0x004fea0003900000 */
[----:B------:R-:W2:Y:S02]  /*7c40*/  @!P0 SYNCS.PHASECHK.TRANS64 P0, [R2+URZ+0x110], R3 ;  /* 0x00011003020085a7 */ /* 0x000ea400080010ff */
[----:B--2---:R-:W-:Y:S05]  /*7c50*/  @!P0 BRA `(.L_x_33) ;  /* 0xfffffffc00f08947 */ /* 0x004fea000383ffff */
[----:B------:R-:W-:Y:S05]  /*7c60*/  BRA `(.L_x_109) ;  /* 0xffffffa0006c7947 */ /* 0x000fea000383ffff */
.L_x_37:
[----:B------:R-:W-:-:S07]  /*7c70*/  MOV R0, UR5 ;  /* 0x0000000500007c02 */ /* 0x000fce0008000f00 */
.L_x_110:
[----:B-1----:R1:W2:Y:S02]  /*7c80*/  SYNCS.PHASECHK.TRANS64.TRYWAIT P0, [R0+URZ], R3 ;  /* 0x00000003000075a7 */ /* 0x0022a400080011ff */
[----:B--2---:R-:W-:Y:S05]  /*7c90*/  @!P0 NANOSLEEP.SYNCS 0x989680 ;  /* 0x009896800000895d */ /* 0x004fea0003900000 */
[----:B------:R-:W2:Y:S02]  /*7ca0*/  @!P0 SYNCS.PHASECHK.TRANS64 P0, [R0+URZ], R3 ;  /* 0x00000003000085a7 */ /* 0x000ea400080010ff */
[----:B--2---:R-:W-:Y:S05]  /*7cb0*/  @!P0 BRA `(.L_x_110) ;  /* 0xfffffffc00f08947 */ /* 0x004fea000383ffff */
[----:B------:R-:W-:Y:S05]  /*7cc0*/  BRA `(.L_x_111) ;  /* 0xffffffa400dc7947 */ /* 0x000fea000383ffff */
.L_x_38:
[----:B------:R-:W-:-:S07]  /*7cd0*/  MOV R0, UR5 ;  /* 0x0000000500007c02 */ /* 0x000fce0008000f00 */
.L_x_112:
[----:B-1----:R1:W2:Y:S02]  /*7ce0*/  SYNCS.PHASECHK.TRANS64.TRYWAIT P0, [R0+URZ], R3 ;  /* 0x00000003000075a7 */ /* 0x0022a400080011ff */
[----:B--2---:R-:W-:Y:S05]  /*7cf0*/  @!P0 NANOSLEEP.SYNCS 0x989680 ;  /* 0x009896800000895d */ /* 0x004fea0003900000 */
[----:B------:R-:W2:Y:S02]  /*7d00*/  @!P0 SYNCS.PHASECHK.TRANS64 P0, [R0+URZ], R3 ;  /* 0x00000003000085a7 */ /* 0x000ea400080010ff */
[----:B--2---:R-:W-:Y:S05]  /*7d10*/  @!P0 BRA `(.L_x_112) ;  /* 0xfffffffc00f08947 */ /* 0x004fea000383ffff */
[----:B------:R-:W-:Y:S05]  /*7d20*/  BRA `(.L_x_113) ;  /* 0xffffffa400e87947 */ /* 0x000fea000383ffff */
.L_x_39:
[----:B------:R-:W-:-:S07]  /*7d30*/  MOV R0, UR5 ;  /* 0x0000000500007c02 */ /* 0x000fce0008000f00 */
.L_x_114:
[----:B-1----:R1:W2:Y:S02]  /*7d40*/  SYNCS.PHASECHK.TRANS64.TRYWAIT P0, [R0+URZ], R3 ;  /* 0x00000003000075a7 */ /* 0x0022a400080011ff */
[----:B--2---:R-:W-:Y:S05]  /*7d50*/  @!P0 NANOSLEEP.SYNCS 0x989680 ;  /* 0x009896800000895d */ /* 0x004fea0003900000 */
[----:B------:R-:W2:Y:S02]  /*7d60*/  @!P0 SYNCS.PHASECHK.TRANS64 P0, [R0+URZ], R3 ;  /* 0x00000003000085a7 */ /* 0x000ea400080010ff */
[----:B--2---:R-:W-:Y:S05]  /*7d70*/  @!P0 BRA `(.L_x_114) ;  /* 0xfffffffc00f08947 */ /* 0x004fea000383ffff */
[----:B------:R-:W-:Y:S05]  /*7d80*/  BRA `(.L_x_115) ;  /* 0xffffffa400f47947 */ /* 0x000fea000383ffff */
.L_x_40:
[----:B------:R-:W-:-:S07]  /*7d90*/  MOV R0, UR5 ;  /* 0x0000000500007c02 */ /* 0x000fce0008000f00 */
.L_x_116:
[----:B-1----:R1:W2:Y:S02]  /*7da0*/  SYNCS.PHASECHK.TRANS64.TRYWAIT P0, [R0+URZ], R3 ;  /* 0x00000003000075a7 */ /* 0x0022a400080011ff */
[----:B--2---:R-:W-:Y:S05]  /*7db0*/  @!P0 NANOSLEEP.SYNCS 0x989680 ;  /* 0x009896800000895d */ /* 0x004fea0003900000 */
[----:B------:R-:W2:Y:S02]  /*7dc0*/  @!P0 SYNCS.PHASECHK.TRANS64 P0, [R0+URZ], R3 ;  /* 0x00000003000085a7 */ /* 0x000ea400080010ff */
[----:B--2---:R-:W-:Y:S05]  /*7dd0*/  @!P0 BRA `(.L_x_116) ;  /* 0xfffffffc00f08947 */ /* 0x004fea000383ffff */
[----:B------:R-:W-:Y:S05]  /*7de0*/  BRA `(.L_x_117) ;  /* 0xffffffa800007947 */ /* 0x000fea000383ffff */
.L_x_41:
[----:B------:R-:W-:-:S07]  /*7df0*/  MOV R0, UR5 ;  /* 0x0000000500007c02 */ /* 0x000fce0008000f00 */
.L_x_118:
[----:B-1----:R1:W2:Y:S02]  /*7e00*/  SYNCS.PHASECHK.TRANS64.TRYWAIT P0, [R0+URZ], R3 ;  /* 0x00000003000075a7 */ /* 0x0022a400080011ff */
[----:B--2---:R-:W-:Y:S05]  /*7e10*/  @!P0 NANOSLEEP.SYNCS 0x989680 ;  /* 0x009896800000895d */ /* 0x004fea0003900000 */
[----:B------:R-:W2:Y:S02]  /*7e20*/  @!P0 SYNCS.PHASECHK.TRANS64 P0, [R0+URZ], R3 ;  /* 0x00000003000085a7 */ /* 0x000ea400080010ff */
[----:B--2---:R-:W-:Y:S05]  /*7e30*/  @!P0 BRA `(.L_x_118) ;  /* 0xfffffffc00f08947 */ /* 0x004fea000383ffff */
[----:B------:R-:W-:Y:S05]  /*7e40*/  BRA `(.L_x_119) ;  /* 0xffffffa8000c7947 */ /* 0x000fea000383ffff */
.L_x_42:
[----:B------:R-:W-:-:S07]  /*7e50*/  MOV R0, UR5 ;  /* 0x0000000500007c02 */ /* 0x000fce0008000f00 */
.L_x_120:
[----:B-1----:R1:W2:Y:S02]  /*7e60*/  SYNCS.PHASECHK.TRANS64.TRYWAIT P0, [R0+URZ], R3 ;  /* 0x00000003000075a7 */ /* 0x0022a400080011ff */
[----:B--2---:R-:W-:Y:S05]  /*7e70*/  @!P0 NANOSLEEP.SYNCS 0x989680 ;  /* 0x009896800000895d */ /* 0x004fea0003900000 */
[----:B------:R-:W2:Y:S02]  /*7e80*/  @!P0 SYNCS.PHASECHK.TRANS64 P0, [R0+URZ], R3 ;  /* 0x00000003000085a7 */ /* 0x000ea400080010ff */
[----:B--2---:R-:W-:Y:S05]  /*7e90*/  @!P0 BRA `(.L_x_120) ;  /* 0xfffffffc00f08947 */ /* 0x004fea000383ffff */
[----:B------:R-:W-:Y:S05]  /*7ea0*/  BRA `(.L_x_121) ;  /* 0xffffffa800187947 */ /* 0x000fea000383ffff */
.L_x_43:
[----:B------:R-:W-:-:S07]  /*7eb0*/  MOV R0, UR5 ;  /* 0x0000000500007c02 */ /* 0x000fce0008000f00 */
.L_x_122:
[----:B-1----:R1:W2:Y:S02]  /*7ec0*/  SYNCS.PHASECHK.TRANS64.TRYWAIT P0, [R0+URZ], R3 ;  /* 0x00000003000075a7 */ /* 0x0022a400080011ff */
[----:B--2---:R-:W-:Y:S05]  /*7ed0*/  @!P0 NANOSLEEP.SYNCS 0x989680 ;  /* 0x009896800000895d */ /* 0x004fea0003900000 */
[----:B------:R-:W2:Y:S02]  /*7ee0*/  @!P0 SYNCS.PHASECHK.TRANS64 P0, [R0+URZ], R3 ;  /* 0x00000003000085a7 */ /* 0x000ea400080010ff */
[----:B--2---:R-:W-:Y:S05]  /*7ef0*/  @!P0 BRA `(.L_x_122) ;  /* 0xfffffffc00f08947 */ /* 0x004fea000383ffff */
[----:B------:R-:W-:Y:S05]  /*7f00*/  BRA `(.L_x_123) ;  /* 0xffffffa800247947 */ /* 0x000fea000383ffff */
.L_x_44:
[----:B------:R-:W-:-:S07]  /*7f10*/  MOV R0, UR5 ;  /* 0x0000000500007c02 */ /* 0x000fce0008000f00 */
.L_x_124:
[----:B-1----:R1:W2:Y:S02]  /*7f20*/  SYNCS.PHASECHK.TRANS64.TRYWAIT P0, [R0+URZ], R3 ;  /* 0x00000003000075a7 */ /* 0x0022a400080011ff */
[----:B--2---:R-:W-:Y:S05]  /*7f30*/  @!P0 NANOSLEEP.SYNCS 0x989680 ;  /* 0x009896800000895d */ /* 0x004fea0003900000 */
[----:B------:R-:W2:Y:S02]  /*7f40*/  @!P0 SYNCS.PHASECHK.TRANS64 P0, [R0+URZ], R3 ;  /* 0x00000003000085a7 */ /* 0x000ea400080010ff */
[----:B--2---:R-:W-:Y:S05]  /*7f50*/  @!P0 BRA `(.L_x_124) ;  /* 0xfffffffc00f08947 */ /* 0x004fea000383ffff */
[----:B------:R-:W-:Y:S05]  /*7f60*/  BRA `(.L_x_125) ;  /* 0xffffffa800307947 */ /* 0x000fea000383ffff */
.L_x_45:
[----:B------:R-:W-:-:S07]  /*7f70*/  MOV R0, UR5 ;  /* 0x0000000500007c02 */ /* 0x000fce0008000f00 */
.L_x_126:
[----:B-1----:R1:W2:Y:S02]  /*7f80*/  SYNCS.PHASECHK.TRANS64.TRYWAIT P0, [R0+URZ], R3 ;  /* 0x00000003000075a7 */ /* 0x0022a400080011ff */
[----:B--2---:R-:W-:Y:S05]  /*7f90*/  @!P0 NANOSLEEP.SYNCS 0x989680 ;  /* 0x009896800000895d */ /* 0x004fea0003900000 */
[----:B------:R-:W2:Y:S02]  /*7fa0*/  @!P0 SYNCS.PHASECHK.TRANS64 P0, [R0+URZ], R3 ;  /* 0x00000003000085a7 */ /* 0x000ea400080010ff */
[----:B--2---:R-:W-:Y:S05]  /*7fb0*/  @!P0 BRA `(.L_x_126) ;  /* 0xfffffffc00f08947 */ /* 0x004fea000383ffff */
[----:B------:R-:W-:Y:S05]  /*7fc0*/  BRA `(.L_x_127) ;  /* 0xffffffa8003c7947 */ /* 0x000fea000383ffff */
.L_x_46:
[----:B------:R-:W-:-:S07]  /*7fd0*/  MOV R0, UR5 ;  /* 0x0000000500007c02 */ /* 0x000fce0008000f00 */
.L_x_128:
[----:B-1----:R1:W2:Y:S02]  /*7fe0*/  SYNCS.PHASECHK.TRANS64.TRYWAIT P0, [R0+URZ], R3 ;  /* 0x00000003000075a7 */ /* 0x0022a400080011ff */
[----:B--2---:R-:W-:Y:S05]  /*7ff0*/  @!P0 NANOSLEEP.SYNCS 0x989680 ;  /* 0x009896800000895d */ /* 0x004fea0003900000 */
[----:B------:R-:W2:Y:S02]  /*8000*/  @!P0 SYNCS.PHASECHK.TRANS64 P0, [R0+URZ], R3 ;  /* 0x00000003000085a7 */ /* 0x000ea400080010ff */
[----:B--2---:R-:W-:Y:S05]  /*8010*/  @!P0 BRA `(.L_x_128) ;  /* 0xfffffffc00f08947 */ /* 0x004fea000383ffff */
[----:B------:R-:W-:Y:S05]  /*8020*/  BRA `(.L_x_129) ;  /* 0xffffffa800487947 */ /* 0x000fea000383ffff */
.L_x_47:
[----:B------:R-:W-:-:S07]  /*8030*/  MOV R0, UR5 ;  /* 0x0000000500007c02 */ /* 0x000fce0008000f00 */
.L_x_130:
[----:B-1----:R1:W2:Y:S02]  /*8040*/  SYNCS.PHASECHK.TRANS64.TRYWAIT P0, [R0+URZ], R3 ;  /* 0x00000003000075a7 */ /* 0x0022a400080011ff */
[----:B--2---:R-:W-:Y:S05]  /*8050*/  @!P0 NANOSLEEP.SYNCS 0x989680 ;  /* 0x009896800000895d */ /* 0x004fea0003900000 */
[----:B------:R-:W2:Y:S02]  /*8060*/  @!P0 SYNCS.PHASECHK.TRANS64 P0, [R0+URZ], R3 ;  /* 0x00000003000085a7 */ /* 0x000ea400080010ff */
[----:B--2---:R-:W-:Y:S05]  /*8070*/  @!P0 BRA `(.L_x_130) ;  /* 0xfffffffc00f08947 */ /* 0x004fea000383ffff */
[----:B------:R-:W-:Y:S05]  /*8080*/  BRA `(.L_x_131) ;  /* 0xffffffa800547947 */ /* 0x000fea000383ffff */
.L_x_48:
[----:B------:R-:W-:-:S07]  /*8090*/  MOV R0, UR5 ;  /* 0x0000000500007c02 */ /* 0x000fce0008000f00 */
.L_x_132:
[----:B-1----:R1:W2:Y:S02]  /*80a0*/  SYNCS.PHASECHK.TRANS64.TRYWAIT P0, [R0+URZ], R3 ;  /* 0x00000003000075a7 */ /* 0x0022a400080011ff */
[----:B--2---:R-:W-:Y:S05]  /*80b0*/  @!P0 NANOSLEEP.SYNCS 0x989680 ;  /* 0x009896800000895d */ /* 0x004fea0003900000 */
[----:B------:R-:W2:Y:S02]  /*80c0*/  @!P0 SYNCS.PHASECHK.TRANS64 P0, [R0+URZ], R3 ;  /* 0x00000003000085a7 */ /* 0x000ea400080010ff */
[----:B--2---:R-:W-:Y:S05]  /*80d0*/  @!P0 BRA `(.L_x_132) ;  /* 0xfffffffc00f08947 */ /* 0x004fea000383ffff */
[----:B------:R-:W-:Y:S05]  /*80e0*/  BRA `(.L_x_133) ;  /* 0xffffffa800607947 */ /* 0x000fea000383ffff */
.L_x_49:
[----:B------:R-:W-:-:S07]  /*80f0*/  MOV R0, UR5 ;  /* 0x0000000500007c02 */ /* 0x000fce0008000f00 */
.L_x_134:
[----:B-1----:R1:W2:Y:S02]  /*8100*/  SYNCS.PHASECHK.TRANS64.TRYWAIT P0, [R0+URZ], R3 ;  /* 0x00000003000075a7 */ /* 0x0022a400080011ff */
[----:B--2---:R-:W-:Y:S05]  /*8110*/  @!P0 NANOSLEEP.SYNCS 0x989680 ;  /* 0x009896800000895d */ /* 0x004fea0003900000 */
[----:B------:R-:W2:Y:S02]  /*8120*/  @!P0 SYNCS.PHASECHK.TRANS64 P0, [R0+URZ], R3 ;  /* 0x00000003000085a7 */ /* 0x000ea400080010ff */
[----:B--2---:R-:W-:Y:S05]  /*8130*/  @!P0 BRA `(.L_x_134) ;  /* 0xfffffffc00f08947 */ /* 0x004fea000383ffff */
[----:B------:R-:W-:Y:S05]  /*8140*/  BRA `(.L_x_135) ;  /* 0xffffffa8006c7947 */ /* 0x000fea000383ffff */
.L_x_50:
[----:B------:R-:W-:-:S07]  /*8150*/  MOV R0, UR5 ;  /* 0x0000000500007c02 */ /* 0x000fce0008000f00 */
.L_x_136:
[----:B-1----:R1:W2:Y:S02]  /*8160*/  SYNCS.PHASECHK.TRANS64.TRYWAIT P0, [R0+URZ], R3 ;  /* 0x00000003000075a7 */ /* 0x0022a400080011ff */
[----:B--2---:R-:W-:Y:S05]  /*8170*/  @!P0 NANOSLEEP.SYNCS 0x989680 ;  /* 0x009896800000895d */ /* 0x004fea0003900000 */
[----:B------:R-:W2:Y:S02]  /*8180*/  @!P0 SYNCS.PHASECHK.TRANS64 P0, [R0+URZ], R3 ;  /* 0x00000003000085a7 */ /* 0x000ea400080010ff */
[----:B--2---:R-:W-:Y:S05]  /*8190*/  @!P0 BRA `(.L_x_136) ;  /* 0xfffffffc00f08947 */ /* 0x004fea000383ffff */
[----:B------:R-:W-:Y:S05]  /*81a0*/  BRA `(.L_x_137) ;  /* 0xffffffa800787947 */ /* 0x000fea000383ffff */
.L_x_53:
[----:B-1----:R1:W2:Y:S02]  /*81b0*/  SYNCS.PHASECHK.TRANS64.TRYWAIT P0, [R2+URZ+0x170], R5 ;  /* 0x00017005020075a7 */ /* 0x0022a400080011ff */
[----:B--2---:R-:W-:Y:S05]  /*81c0*/  @!P0 NANOSLEEP.SYNCS 0x989680 ;  /* 0x009896800000895d */ /* 0x004fea0003900000 */
[----:B------:R-:W2:Y:S02]  /*81d0*/  @!P0 SYNCS.PHASECHK.TRANS64 P0, [R2+URZ+0x170], R5 ;  /* 0x00017005020085a7 */ /* 0x000ea400080010ff */
[----:B--2---:R-:W-:Y:S05]  /*81e0*/  @!P0 BRA `(.L_x_53) ;  /* 0xfffffffc00f08947 */ /* 0x004fea000383ffff */
[----:B------:R-:W-:Y:S05]  /*81f0*/  BRA `(.L_x_138) ;  /* 0xffffffa800d47947 */ /* 0x000fea000383ffff */
.L_x_54:
[----:B------:R-:W-:-:S07]  /*8200*/  MOV R2, UR5 ;  /* 0x0000000500027c02 */ /* 0x000fce0008000f00 */
.L_x_139:
[----:B-1----:R1:W2:Y:S02]  /*8210*/  SYNCS.PHASECHK.TRANS64.TRYWAIT P0, [R2+URZ+0x120], R5 ;  /* 0x00012005020075a7 */ /* 0x0022a400080011ff */
[----:B--2---:R-:W-:Y:S05]  /*8220*/  @!P0 NANOSLEEP.SYNCS 0x989680 ;  /* 0x009896800000895d */ /* 0x004fea0003900000 */
[----:B------:R-:W2:Y:S02]  /*8230*/  @!P0 SYNCS.PHASECHK.TRANS64 P0, [R2+URZ+0x120], R5 ;  /* 0x00012005020085a7 */ /* 0x000ea400080010ff */
[----:B--2---:R-:W-:Y:S05]  /*8240*/  @!P0 BRA `(.L_x_139) ;  /* 0xfffffffc00f08947 */ /* 0x004fea000383ffff */
[----:B------:R-:W-:Y:S05]  /*8250*/  BRA `(.L_x_140) ;  /* 0xffffffa800e47947 */ /* 0x000fea000383ffff */
.L_x_55:
[----:B-1----:R1:W2:Y:S02]  /*8260*/  SYNCS.PHASECHK.TRANS64.TRYWAIT P1, [R2+URZ+0x110], R5 ;  /* 0x00011005020075a7 */ /* 0x0022a400080211ff */
[----:B--2---:R-:W-:Y:S05]  /*8270*/  @!P1 NANOSLEEP.SYNCS 0x989680 ;  /* 0x009896800000995d */ /* 0x004fea0003900000 */
[----:B------:R-:W2:Y:S02]  /*8280*/  @!P1 SYNCS.PHASECHK.TRANS64 P1, [R2+URZ+0x110], R5 ;  /* 0x00011005020095a7 */ /* 0x000ea400080210ff */
[----:B--2---:R-:W-:Y:S05]  /*8290*/  @!P1 BRA `(.L_x_55) ;  /* 0xfffffffc00f09947 */ /* 0x004fea000383ffff */
[----:B------:R-:W-:Y:S05]  /*82a0*/  BRA `(.L_x_141) ;  /* 0xffffffac00147947 */ /* 0x000fea000383ffff */
.L_x_58:
[----:B------:R-:W-:-:S07]  /*82b0*/  MOV R0, UR5 ;  /* 0x0000000500007c02 */ /* 0x000fce0008000f00 */
.L_x_142:
[----:B-1----:R1:W2:Y:S02]  /*82c0*/  SYNCS.PHASECHK.TRANS64.TRYWAIT P0, [R0+URZ+0x120], R3 ;  /* 0x00012003000075a7 */ /* 0x0022a400080011ff */
[----:B--2---:R-:W-:Y:S05]  /*82d0*/  @!P0 NANOSLEEP.SYNCS 0x989680 ;  /* 0x009896800000895d */ /* 0x004fea0003900000 */
[----:B------:R-:W2:Y:S02]  /*82e0*/  @!P0 SYNCS.PHASECHK.TRANS64 P0, [R0+URZ+0x120], R3 ;  /* 0x00012003000085a7 */ /* 0x000ea400080010ff */
[----:B--2---:R-:W-:Y:S05]  /*82f0*/  @!P0 BRA `(.L_x_142) ;  /* 0xfffffffc00f08947 */ /* 0x004fea000383ffff */
[----:B------:R-:W-:Y:S05]  /*8300*/  BRA `(.L_x_57) ;  /* 0xffffffac00687947 */ /* 0x000fea000383ffff */
.L_x_65:
[----:B-1----:R1:W2:Y:S02]  /*8310*/  SYNCS.PHASECHK.TRANS64.TRYWAIT P1, [R0+URZ+0x110], R5 ;  /* 0x00011005000075a7 */ /* 0x0022a400080211ff */
[----:B--2---:R-:W-:Y:S05]  /*8320*/  @!P1 NANOSLEEP.SYNCS 0x989680 ;  /* 0x009896800000995d */ /* 0x004fea0003900000 */
[----:B------:R-:W2:Y:S02]  /*8330*/  @!P1 SYNCS.PHASECHK.TRANS64 P1, [R0+URZ+0x110], R5 ;  /* 0x00011005000095a7 */ /* 0x000ea400080210ff */
[----:B--2---:R-:W-:Y:S05]  /*8340*/  @!P1 BRA `(.L_x_65) ;  /* 0xfffffffc00f09947 */ /* 0x004fea000383ffff */
[----:B------:R-:W-:Y:S05]  /*8350*/  BRA `(.L_x_143) ;  /* 0xffffffb000c87947 */ /* 0x000fea000383ffff */
.L_x_66:
[----:B------:R-:W-:-:S07]  /*8360*/  MOV R3, UR14 ;  /* 0x0000000e00037c02 */ /* 0x000fce0008000f00 */
.L_x_144:
[----:B-1----:R1:W2:Y:S02]  /*8370*/  SYNCS.PHASECHK.TRANS64.TRYWAIT P0, [R3+URZ+0x150], R0 ;  /* 0x00015000030075a7 */ /* 0x0022a400080011ff */
[----:B--2---:R-:W-:Y:S05]  /*8380*/  @!P0 NANOSLEEP.SYNCS 0x989680 ;  /* 0x009896800000895d */ /* 0x004fea0003900000 */
[----:B------:R-:W2:Y:S02]  /*8390*/  @!P0 SYNCS.PHASECHK.TRANS64 P0, [R3+URZ+0x150], R0 ;  /* 0x00015000030085a7 */ /* 0x000ea400080010ff */
[----:B--2---:R-:W-:Y:S05]  /*83a0*/  @!P0 BRA `(.L_x_144) ;  /* 0xfffffffc00f08947 */ /* 0x004fea000383ffff */
[----:B------:R-:W-:Y:S05]  /*83b0*/  BRA `(.L_x_145) ;  /* 0xffffffb400007947 */ /* 0x000fea000383ffff */
.L_x_69:
[----:B------:R-:W-:Y:S07]  /*83c0*/  MOV R0, UR7 ;  /* 0x0000000700007c02 */ /* 0x000fee0008000f00 */
.L_x_146:
[----:B-1----:R1:W2:Y:S02]  /*83d0*/  SYNCS.PHASECHK.TRANS64.TRYWAIT P0, [R0+URZ], R3 ;  /* 0x00000003000075a7 */ /* 0x0022a400080011ff */
[----:B--2---:R-:W-:Y:S05]  /*83e0*/  @!P0 NANOSLEEP.SYNCS 0x989680 ;  /* 0x009896800000895d */ /* 0x004fea0003900000 */
[----:B------:R-:W2:Y:S02]  /*83f0*/  @!P0 SYNCS.PHASECHK.TRANS64 P0, [R0+URZ], R3 ;  /* 0x00000003000085a7 */ /* 0x000ea400080010ff */
[----:B--2---:R-:W-:Y:S05]  /*8400*/  @!P0 BRA `(.L_x_146) ;  /* 0xfffffffc00f08947 */ /* 0x004fea000383ffff */
[----:B------:R-:W-:Y:S05]  /*8410*/  BRA `(.L_x_68) ;  /* 0xffffffb4001c7947 */ /* 0x000fea000383ffff */
.L_x_72:
[----:B------:R-:W-:-:S07]  /*8420*/  MOV R0, UR5 ;  /* 0x0000000500007c02 */ /* 0x000fce0008000f00 */
.L_x_147:
[----:B--2---:R2:W3:Y:S02]  /*8430*/  SYNCS.PHASECHK.TRANS64.TRYWAIT P0, [R0+URZ], R3 ;  /* 0x00000003000075a7 */ /* 0x0044e400080011ff */
[----:B---3--:R-:W-:Y:S05]  /*8440*/  @!P0 NANOSLEEP.SYNCS 0x989680 ;  /* 0x009896800000895d */ /* 0x008fea0003900000 */
[----:B------:R-:W3:Y:S02]  /*8450*/  @!P0 SYNCS.PHASECHK.TRANS64 P0, [R0+URZ], R3 ;  /* 0x00000003000085a7 */ /* 0x000ee400080010ff */
[----:B---3--:R-:W-:Y:S05]  /*8460*/  @!P0 BRA `(.L_x_147) ;  /* 0xfffffffc00f08947 */ /* 0x008fea000383ffff */
[----:B------:R-:W-:Y:S05]  /*8470*/  BRA `(.L_x_148) ;  /* 0xffffffb400d07947 */ /* 0x000fea000383ffff */
.L_x_73:
[----:B------:R-:W-:-:S07]  /*8480*/  MOV R0, UR5 ;  /* 0x0000000500007c02 */ /* 0x000fce0008000f00 */
.L_x_149:
[----:B--2---:R2:W3:Y:S02]  /*8490*/  SYNCS.PHASECHK.TRANS64.TRYWAIT P0, [R0+URZ], R3 ;  /* 0x00000003000075a7 */ /* 0x0044e400080011ff */
[----:B---3--:R-:W-:Y:S05]  /*84a0*/  @!P0 NANOSLEEP.SYNCS 0x989680 ;  /* 0x009896800000895d */ /* 0x008fea0003900000 */
[----:B------:R-:W3:Y:S02]  /*84b0*/  @!P0 SYNCS.PHASECHK.TRANS64 P0, [R0+URZ], R3 ;  /* 0x00000003000085a7 */ /* 0x000ee400080010ff */
[----:B---3--:R-:W-:Y:S05]  /*84c0*/  @!P0 BRA `(.L_x_149) ;  /* 0xfffffffc00f08947 */ /* 0x008fea000383ffff */
[----:B------:R-:W-:Y:S05]  /*84d0*/  BRA `(.L_x_150) ;  /* 0xffffffb400dc7947 */ /* 0x000fea000383ffff */
.L_x_74:
[----:B------:R-:W-:-:S07]  /*84e0*/  MOV R0, UR5 ;  /* 0x0000000500007c02 */ /* 0x000fce0008000f00 */
.L_x_151:
[----:B--2---:R2:W3:Y:S02]  /*84f0*/  SYNCS.PHASECHK.TRANS64.TRYWAIT P0, [R0+URZ], R3 ;  /* 0x00000003000075a7 */ /* 0x0044e400080011ff */
[----:B---3--:R-:W-:Y:S05]  /*8500*/  @!P0 NANOSLEEP.SYNCS 0x989680 ;  /* 0x009896800000895d */ /* 0x008fea0003900000 */
[----:B------:R-:W3:Y:S02]  /*8510*/  @!P0 SYNCS.PHASECHK.TRANS64 P0, [R0+URZ], R3 ;  /* 0x00000003000085a7 */ /* 0x000ee400080010ff */
[----:B---3--:R-:W-:Y:S05]  /*8520*/  @!P0 BRA `(.L_x_151) ;  /* 0xfffffffc00f08947 */ /* 0x008fea000383ffff */
[----:B------:R-:W-:Y:S05]  /*8530*/  BRA `(.L_x_152) ;  /* 0xffffffb400e87947 */ /* 0x000fea000383ffff */
.L_x_75:
[----:B------:R-:W-:-:S07]  /*8540*/  MOV R0, UR6 ;  /* 0x0000000600007c02 */ /* 0x000fce0008000f00 */
.L_x_153:
[----:B--2---:R2:W3:Y:S02]  /*8550*/  SYNCS.PHASECHK.TRANS64.TRYWAIT P0, [R0+URZ], R3 ;  /* 0x00000003000075a7 */ /* 0x0044e400080011ff */
[----:B---3--:R-:W-:Y:S05]  /*8560*/  @!P0 NANOSLEEP.SYNCS 0x989680 ;  /* 0x009896800000895d */ /* 0x008fea0003900000 */
[----:B------:R-:W3:Y:S02]  /*8570*/  @!P0 SYNCS.PHASECHK.TRANS64 P0, [R0+URZ], R3 ;  /* 0x00000003000085a7 */ /* 0x000ee400080010ff */
[----:B---3--:R-:W-:Y:S05]  /*8580*/  @!P0 BRA `(.L_x_153) ;  /* 0xfffffffc00f08947 */ /* 0x008fea000383ffff */
[----:B------:R-:W-:Y:S05]  /*8590*/  BRA `(.L_x_154) ;  /* 0xffffffb400f47947 */ /* 0x000fea000383ffff */
.L_x_80:
[----:B--2---:R2:W3:Y:S02]  /*85a0*/  SYNCS.PHASECHK.TRANS64.TRYWAIT P0, [R0+URZ+0x110], R3 ;  /* 0x00011003000075a7 */ /* 0x0044e400080011ff */
[----:B---3--:R-:W-:Y:S05]  /*85b0*/  @!P0 NANOSLEEP.SYNCS 0x989680 ;  /* 0x009896800000895d */ /* 0x008fea0003900000 */
[----:B------:R-:W3:Y:S02]  /*85c0*/  @!P0 SYNCS.PHASECHK.TRANS64 P0, [R0+URZ+0x110], R3 ;  /* 0x00011003000085a7 */ /* 0x000ee400080010ff */
[----:B---3--:R-:W-:Y:S05]  /*85d0*/  @!P0 BRA `(.L_x_80) ;  /* 0xfffffffc00f08947 */ /* 0x008fea000383ffff */
[----:B------:R-:W-:Y:S05]  /*85e0*/  BRA `(.L_x_155) ;  /* 0xffffffb800f07947 */ /* 0x000fea000383ffff */
.L_x_83:
[----:B------:R-:W-:Y:S07]  /*85f0*/  MOV R0, UR7 ;  /* 0x0000000700007c02 */ /* 0x000fee0008000f00 */
.L_x_156:
[----:B--2---:R2:W3:Y:S02]  /*8600*/  SYNCS.PHASECHK.TRANS64.TRYWAIT P0, [R0+URZ+0x108], R3 ;  /* 0x00010803000075a7 */ /* 0x0044e400080011ff */
[----:B---3--:R-:W-:Y:S05]  /*8610*/  @!P0 NANOSLEEP.SYNCS 0x989680 ;  /* 0x009896800000895d */ /* 0x008fea0003900000 */
[----:B------:R-:W3:Y:S02]  /*8620*/  @!P0 SYNCS.PHASECHK.TRANS64 P0, [R0+URZ+0x108], R3 ;  /* 0x00010803000085a7 */ /* 0x000ee400080010ff */
[----:B---3--:R-:W-:Y:S05]  /*8630*/  @!P0 BRA `(.L_x_156) ;  /* 0xfffffffc00f08947 */ /* 0x008fea000383ffff */
[----:B------:R-:W-:Y:S05]  /*8640*/  BRA `(.L_x_82) ;  /* 0xffffffbc00dc7947 */ /* 0x000fea000383ffff */
.L_x_86:
[----:B------:R-:W-:Y:S07]  /*8650*/  MOV R3, UR7 ;  /* 0x0000000700037c02 */ /* 0x000fee0008000f00 */
.L_x_157:
[----:B-1----:R1:W2:Y:S02]  /*8660*/  SYNCS.PHASECHK.TRANS64.TRYWAIT P2, [R3+URZ+0xf8], R26 ;  /* 0x0000f81a030075a7 */ /* 0x0022a400080411ff */
[----:B--2---:R-:W-:Y:S05]  /*8670*/  @!P2 NANOSLEEP.SYNCS 0x989680 ;  /* 0x009896800000a95d */ /* 0x004fea0003900000 */
[----:B------:R-:W2:Y:S02]  /*8680*/  @!P2 SYNCS.PHASECHK.TRANS64 P2, [R3+URZ+0xf8], R26 ;  /* 0x0000f81a0300a5a7 */ /* 0x000ea400080410ff */
[----:B--2---:R-:W-:Y:S05]  /*8690*/  @!P2 BRA `(.L_x_157) ;  /* 0xfffffffc00f0a947 */ /* 0x004fea000383ffff */
[----:B------:R-:W-:Y:S05]  /*86a0*/  BRA `(.L_x_158) ;  /* 0xffffffc000707947 */ /* 0x000fea000383ffff */
.L_x_89:
[----:B--2---:R2:W4:Y:S02]  /*86b0*/  SYNCS.PHASECHK.TRANS64.TRYWAIT P0, [R0+URZ+0x110], R3 ;  /* 0x00011003000075a7 */ /* 0x00452400080011ff */
[----:B----4-:R-:W-:Y:S05]  /*86c0*/  @!P0 NANOSLEEP.SYNCS 0x989680 ;  /* 0x009896800000895d */ /* 0x010fea0003900000 */
[----:B------:R-:W4:Y:S02]  /*86d0*/  @!P0 SYNCS.PHASECHK.TRANS64 P0, [R0+URZ+0x110], R3 ;  /* 0x00011003000085a7 */ /* 0x000f2400080010ff */
[----:B----4-:R-:W-:Y:S05]  /*86e0*/  @!P0 BRA `(.L_x_89) ;  /* 0xfffffffc00f08947 */ /* 0x010fea000383ffff */
[----:B------:R-:W-:Y:S05]  /*86f0*/  BRA `(.L_x_159) ;  /* 0xffffffc400f87947 */ /* 0x000fea000383ffff */
.L_x_95:
[----:B------:R-:W-:Y:S07]  /*8700*/  MOV R0, UR44 ;  /* 0x0000002c00007c02 */ /* 0x000fee0008000f00 */
.L_x_160:
[----:B-1----:R1:W3:Y:S02]  /*8710*/  SYNCS.PHASECHK.TRANS64.TRYWAIT P0, [R0+URZ+0xf0], R3 ;  /* 0x0000f003000075a7 */ /* 0x0022e400080011ff */
[----:B---3--:R-:W-:Y:S05]  /*8720*/  @!P0 NANOSLEEP.SYNCS 0x989680 ;  /* 0x009896800000895d */ /* 0x008fea0003900000 */
[----:B------:R-:W3:Y:S02]  /*8730*/  @!P0 SYNCS.PHASECHK.TRANS64 P0, [R0+URZ+0xf0], R3 ;  /* 0x0000f003000085a7 */ /* 0x000ee400080010ff */
[----:B---3--:R-:W-:Y:S05]  /*8740*/  @!P0 BRA `(.L_x_160) ;  /* 0xfffffffc00f08947 */ /* 0x008fea000383ffff */
[----:B------:R-:W-:Y:S05]  /*8750*/  BRA `(.L_x_94) ;  /* 0xffffffd000247947 */ /* 0x000fea000383ffff */
.L_x_97:
[----:B------:R-:W-:Y:S07]  /*8760*/  MOV R3, UR50 ;  /* 0x0000003200037c02 */ /* 0x000fee0008000f00 */
.L_x_161:
[----:B-1----:R1:W2:Y:S02]  /*8770*/  SYNCS.PHASECHK.TRANS64.TRYWAIT P1, [R3+URZ+0x130], R8 ;  /* 0x00013008030075a7 */ /* 0x0022a400080211ff */
[----:B--2---:R-:W-:Y:S05]  /*8780*/  @!P1 NANOSLEEP.SYNCS 0x989680 ;  /* 0x009896800000995d */ /* 0x004fea0003900000 */
[----:B------:R-:W2:Y:S02]  /*8790*/  @!P1 SYNCS.PHASECHK.TRANS64 P1, [R3+URZ+0x130], R8 ;  /* 0x00013008030095a7 */ /* 0x000ea400080210ff */
[----:B--2---:R-:W-:Y:S05]  /*87a0*/  @!P1 BRA `(.L_x_161) ;  /* 0xfffffffc00f09947 */ /* 0x004fea000383ffff */
[----:B------:R-:W-:Y:S05]  /*87b0*/  BRA `(.L_x_96) ;  /* 0xffffffd000bc7947 */ /* 0x000fea000383ffff */
        .weak           $__internal_0_$__cuda_sm10x_tcgen05_guardrail_trap_col_being_dealloced_not_returned_by_alloc
        .type           $__internal_0_$__cuda_sm10x_tcgen05_guardrail_trap_col_being_dealloced_not_returned_by_alloc,@function
        .size           $__internal_0_$__cuda_sm10x_tcgen05_guardrail_trap_col_being_dealloced_not_returned_by_alloc,($__internal_1_$__cuda_sm10x_tcgen05_guardrail_trap_phase_invalid_during_alloc - $__internal_0_$__cuda_sm10x_tcgen05_guardrail_trap_col_being_dealloced_not_returned_by_alloc)
$__internal_0_$__cuda_sm10x_tcgen05_guardrail_trap_col_being_dealloced_not_returned_by_alloc:
[----:B------:R-:W-:Y:S05]  /*87c0*/  BPT.TRAP 0x1 ;  /* 0x000000040000795c */ /* 0x000fea0000300000 */
[----:B------:R-:W-:-:S04]  /*87d0*/  HFMA2 R3, -RZ, RZ, 0, 0 ;  /* 0x00000000ff037431 */ /* 0x000fc800000001ff */
[----:B------:R-:W-:Y:S05]  /*87e0*/  RET.REL.NODEC R2 `(_ZN7cutlass13device_kernelINS_4gemm6kernel13GemmUniversalIN4cute5tupleIJiiiiEEENS1_10collective13CollectiveMmaINS1_35MainloopSm100TmaUmmaWarpSpecializedILi15ELi2ELi4ENS5_IJNS4_1CILi1EEESB_SB_EEEEENS5_IJNSA_ILi128EEENSA_ILi80EEENSA_ILi64EEEEEEaNS5_IJlSB_lEEEaSI_NS4_8TiledMMAINS4_8MMA_AtomIJNS4_15SM100_MMA_S8_SSIaaiLi128ELi80ELNS4_4UMMA5MajorE0ELSN_0ELNSM_8SaturateE0EEEEEENS4_6LayoutISC_NS5_IJNSA_ILi0EEESS_SS_EEEEENS5_IJNS4_10UnderscoreESV_SV_EEEEENS4_13SM90_TMA_LOADENS4_14ComposedLayoutINS4_7SwizzleILi2ELi4ELi3EEENS4_18smem_ptr_flag_bitsILi8EEENSR_INS5_IJNSA_ILi8EEESG_EEENS5_IJSG_SB_EEEEEEEvNS4_8identityESY_S18_vS19_EENS_8epilogue10collective18CollectiveEpilogueINS1B_23Sm100TmaWarpSpecializedILi1ELi1ELi80ELb0ELb0EEEJSH_NS5_IJNSR_ISE_SB_EENSR_ISF_SB_EEEEEaSI_aSI_NS1B_6fusion15FusionCallbacksIS1F_NS1J_17LinearCombinationIaiaiLNS_15FloatRoundStyleE2EEESH_S1I_JEEENS4_5SM1004TMEM4LOAD26SM100_TMEM_LOAD_32dp32b16xESY_NSZ_INS10_ILi0ELi4ELi3EEES13_NSR_INS5_IJS14_NSA_ILi16EEEEEENS5_IJS1U_SB_EEEEEEENS4_39AutoVectorizingCopyWithAssumedAlignmentILi128EEENS4_14SM90_TMA_STOREES1Y_S20_S20_EEEvvEEEEvNT_6ParamsE) ;  /* 0xffffff7802047950 */ /* 0x000fea0003c3ffff */
        .weak           $__internal_1_$__cuda_sm10x_tcgen05_guardrail_trap_phase_invalid_during_alloc
        .type           $__internal_1_$__cuda_sm10x_tcgen05_guardrail_trap_phase_invalid_during_alloc,@function
        .size           $__internal_1_$__cuda_sm10x_tcgen05_guardrail_trap_phase_invalid_during_alloc,($__internal_2_$__cuda_sm10x_tcgen05_guardrail_trap_unallocated_columns_being_dealloced - $__internal_1_$__cuda_sm10x_tcgen05_guardrail_trap_phase_invalid_during_alloc)
$__internal_1_$__cuda_sm10x_tcgen05_guardrail_trap_phase_invalid_during_alloc:
[----:B------:R-:W-:Y:S05]  /*87f0*/  BPT.TRAP 0x1 ;  /* 0x000000040000795c */ /* 0x000fea0000300000 */
[----:B------:R-:W-:-:S04]  /*8800*/  MOV R3, 0x0 ;  /* 0x0000000000037802 */ /* 0x000fc80000000f00 */
[----:B------:R-:W-:Y:S05]  /*8810*/  RET.REL.NODEC R2 `(_ZN7cutlass13device_kernelINS_4gemm6kernel13GemmUniversalIN4cute5tupleIJiiiiEEENS1_10collective13CollectiveMmaINS1_35MainloopSm100TmaUmmaWarpSpecializedILi15ELi2ELi4ENS5_IJNS4_1CILi1EEESB_SB_EEEEENS5_IJNSA_ILi128EEENSA_ILi80EEENSA_ILi64EEEEEEaNS5_IJlSB_lEEEaSI_NS4_8TiledMMAINS4_8MMA_AtomIJNS4_15SM100_MMA_S8_SSIaaiLi128ELi80ELNS4_4UMMA5MajorE0ELSN_0ELNSM_8SaturateE0EEEEEENS4_6LayoutISC_NS5_IJNSA_ILi0EEESS_SS_EEEEENS5_IJNS4_10UnderscoreESV_SV_EEEEENS4_13SM90_TMA_LOADENS4_14ComposedLayoutINS4_7SwizzleILi2ELi4ELi3EEENS4_18smem_ptr_flag_bitsILi8EEENSR_INS5_IJNSA_ILi8EEESG_EEENS5_IJSG_SB_EEEEEEEvNS4_8identityESY_S18_vS19_EENS_8epilogue10collective18CollectiveEpilogueINS1B_23Sm100TmaWarpSpecializedILi1ELi1ELi80ELb0ELb0EEEJSH_NS5_IJNSR_ISE_SB_EENSR_ISF_SB_EEEEEaSI_aSI_NS1B_6fusion15FusionCallbacksIS1F_NS1J_17LinearCombinationIaiaiLNS_15FloatRoundStyleE2EEESH_S1I_JEEENS4_5SM1004TMEM4LOAD26SM100_TMEM_LOAD_32dp32b16xESY_NSZ_INS10_ILi0ELi4ELi3EEES13_NSR_INS5_IJS14_NSA_ILi16EEEEEENS5_IJS1U_SB_EEEEEEENS4_39AutoVectorizingCopyWithAssumedAlignmentILi128EEENS4_14SM90_TMA_STOREES1Y_S20_S20_EEEvvEEEEvNT_6ParamsE) ;  /* 0xffffff7402f87950 */ /* 0x000fea0003c3ffff */
        .weak           $__internal_2_$__cuda_sm10x_tcgen05_guardrail_trap_unallocated_columns_being_dealloced
        .type           $__internal_2_$__cuda_sm10x_tcgen05_guardrail_trap_unallocated_columns_being_dealloced,@function
        .size           $__internal_2_$__cuda_sm10x_tcgen05_guardrail_trap_unallocated_columns_being_dealloced,(.L_x_163 - $__internal_2_$__cuda_sm10x_tcgen05_guardrail_trap_unallocated_columns_being_dealloced)
$__internal_2_$__cuda_sm10x_tcgen05_guardrail_trap_unallocated_columns_being_dealloced:
[----:B------:R-:W-:Y:S05]  /*8820*/  BPT.TRAP 0x1 ;  /* 0x000000040000795c */ /* 0x000fea0000300000 */
[----:B------:R-:W-:-:S04]  /*8830*/  HFMA2 R3, -RZ, RZ, 0, 0 ;  /* 0x00000000ff037431 */ /* 0x000fc800000001ff */
[----:B------:R-:W-:Y:S05]  /*8840*/  RET.REL.NODEC R2 `(_ZN7cutlass13device_kernelINS_4gemm6kernel13GemmUniversalIN4cute5tupleIJiiiiEEENS1_10collective13CollectiveMmaINS1_35MainloopSm100TmaUmmaWarpSpecializedILi15ELi2ELi4ENS5_IJNS4_1CILi1EEESB_SB_EEEEENS5_IJNSA_ILi128EEENSA_ILi80EEENSA_ILi64EEEEEEaNS5_IJlSB_lEEEaSI_NS4_8TiledMMAINS4_8MMA_AtomIJNS4_15SM100_MMA_S8_SSIaaiLi128ELi80ELNS4_4UMMA5MajorE0ELSN_0ELNSM_8SaturateE0EEEEEENS4_6LayoutISC_NS5_IJNSA_ILi0EEESS_SS_EEEEENS5_IJNS4_10UnderscoreESV_SV_EEEEENS4_13SM90_TMA_LOADENS4_14ComposedLayoutINS4_7SwizzleILi2ELi4ELi3EEENS4_18smem_ptr_flag_bitsILi8EEENSR_INS5_IJNSA_ILi8EEESG_EEENS5_IJSG_SB_EEEEEEEvNS4_8identityESY_S18_vS19_EENS_8epilogue10collective18CollectiveEpilogueINS1B_23Sm100TmaWarpSpecializedILi1ELi1ELi80ELb0ELb0EEEJSH_NS5_IJNSR_ISE_SB_EENSR_ISF_SB_EEEEEaSI_aSI_NS1B_6fusion15FusionCallbacksIS1F_NS1J_17LinearCombinationIaiaiLNS_15FloatRoundStyleE2EEESH_S1I_JEEENS4_5SM1004TMEM4LOAD26SM100_TMEM_LOAD_32dp32b16xESY_NSZ_INS10_ILi0ELi4ELi3EEES13_NSR_INS5_IJS14_NSA_ILi16EEEEEENS5_IJS1U_SB_EEEEEEENS4_39AutoVectorizingCopyWithAssumedAlignmentILi128EEENS4_14SM90_TMA_STOREES1Y_S20_S20_EEEvvEEEEvNT_6ParamsE) ;  /* 0xffffff7402ec7950 */ /* 0x000fea0003c3ffff */
.L_x_162:
[----:B------:R-:W-:-:S00]  /*8850*/  BRA `(.L_x_162) ;  /* 0xfffffffc00fc7947 */ /* 0x000fc0000383ffff */
[----:B------:R-:W-:-:S00]  /*8860*/  NOP ;  /* 0x0000000000007918 */ /* 0x000fc00000000000 */
        /* <DEDUP_REMOVED lines=9> */
.L_x_163:


//--------------------- .nv.global.init           --------------------------
	.section	.nv.global.init,"aw",@progbits
.nv.global.init:
	.type		$str$26,@object
	.size		$str$26,($str$25 - $str$26)
$str$26:
        /*0000*/ 	.byte	0x2f, 0x74, 0x6d, 0x70, 0x2f, 0x63, 0x75, 0x74, 0x6c, 0x61, 0x73, 0x73, 0x5f, 0x73, 0x77, 0x65
        /*0010*/ 	.byte	0x65, 0x70, 0x5f, 0x73, 0x72, 0x63, 0x2f, 0x69, 0x6e, 0x63, 0x6c, 0x75, 0x64, 0x65, 0x2f, 0x63
        /*0020*/ 	.byte	0x75, 0x74, 0x65, 0x2f, 0x61, 0x74, 0x6f, 0x6d, 0x2f, 0x63, 0x6f, 0x70, 0x79, 0x5f, 0x74, 0x72
        /*0030*/ 	.byte	0x61, 0x69, 0x74, 0x73, 0x5f, 0x73, 0x6d, 0x31, 0x30, 0x30, 0x2e, 0x68, 0x70, 0x70, 0x00
	.type		$str$25,@object
	.size		$str$25,(__unnamed_1 - $str$25)
$str$25:
        /*003f*/ 	.byte	0x28, 0x28, 0x75, 0x69, 0x6e, 0x74, 0x33, 0x32, 0x5f, 0x74, 0x28, 0x74, 0x68, 0x72, 0x65, 0x61
        /*004f*/ 	.byte	0x64, 0x49, 0x64, 0x78, 0x2e, 0x78, 0x29, 0x20, 0x2f, 0x20, 0x33, 0x32, 0x29, 0x20, 0x25, 0x20
        /*005f*/ 	.byte	0x34, 0x29, 0x20, 0x3d, 0x3d, 0x20, 0x28, 0x28, 0x28, 0x74, 0x6d, 0x65, 0x6d, 0x5f, 0x61, 0x64
        /*006f*/ 	.byte	0x64, 0x72, 0x20, 0x3e, 0x3e, 0x20, 0x31, 0x36, 0x29, 0x20, 0x2f, 0x20, 0x33, 0x32, 0x29, 0x20
        /*007f*/ 	.byte	0x25, 0x20, 0x34, 0x29, 0x00
	.type		__unnamed_1,@object
	.size		__unnamed_1,(.L_1 - __unnamed_1)
__unnamed_1:
        /*0084*/ 	.byte	0x63, 0x6f, 0x6e, 0x73, 0x74, 0x65, 0x78, 0x70, 0x72, 0x20, 0x76, 0x6f, 0x69, 0x64, 0x20, 0x63
        /* <DEDUP_REMOVED lines=36> */
        /*02d4*/ 	.byte	0x74, 0x65, 0x3a, 0x3a, 0x43, 0x3c, 0x30, 0x3e, 0x3e, 0x3e, 0x3e, 0x5d, 0x00
.L_1:


//--------------------- .nv.shared._ZN7cutlass13device_kernelINS_4gemm6kernel13GemmUniversalIN4cute5tupleIJiiiiEEENS1_10collective13CollectiveMmaINS1_35MainloopSm100TmaUmmaWarpSpecializedILi15ELi2ELi4ENS5_IJNS4_1CILi1EEESB_SB_EEEEENS5_IJNSA_ILi128EEENSA_ILi80EEENSA_ILi64EEEEEEaNS5_IJlSB_lEEEaSI_NS4_8TiledMMAINS4_8MMA_AtomIJNS4_15SM100_MMA_S8_SSIaaiLi128ELi80ELNS4_4UMMA5MajorE0ELSN_0ELNSM_8SaturateE0EEEEEENS4_6LayoutISC_NS5_IJNSA_ILi0EEESS_SS_EEEEENS5_IJNS4_10UnderscoreESV_SV_EEEEENS4_13SM90_TMA_LOADENS4_14ComposedLayoutINS4_7SwizzleILi2ELi4ELi3EEENS4_18smem_ptr_flag_bitsILi8EEENSR_INS5_IJNSA_ILi8EEESG_EEENS5_IJSG_SB_EEEEEEEvNS4_8identityESY_S18_vS19_EENS_8epilogue10collective18CollectiveEpilogueINS1B_23Sm100TmaWarpSpecializedILi1ELi1ELi80ELb0ELb0EEEJSH_NS5_IJNSR_ISE_SB_EENSR_ISF_SB_EEEEEaSI_aSI_NS1B_6fusion15FusionCallbacksIS1F_NS1J_17LinearCombinationIaiaiLNS_15FloatRoundStyleE2EEESH_S1I_JEEENS4_5SM1004TMEM4LOAD26SM100_TMEM_LOAD_32dp32b16xESY_NSZ_INS10_ILi0ELi4ELi3EEES13_NSR_INS5_IJS14_NSA_ILi16EEEEEENS5_IJS1U_SB_EEEEEEENS4_39AutoVectorizingCopyWithAssumedAlignmentILi128EEENS4_14SM90_TMA_STOREES1Y_S20_S20_EEEvvEEEEvNT_6ParamsE --------------------------
	.section	.nv.shared._ZN7cutlass13device_kernelINS_4gemm6kernel13GemmUniversalIN4cute5tupleIJiiiiEEENS1_10collective13CollectiveMmaINS1_35MainloopSm100TmaUmmaWarpSpecializedILi15ELi2ELi4ENS5_IJNS4_1CILi1EEESB_SB_EEEEENS5_IJNSA_ILi128EEENSA_ILi80EEENSA_ILi64EEEEEEaNS5_IJlSB_lEEEaSI_NS4_8TiledMMAINS4_8MMA_AtomIJNS4_15SM100_MMA_S8_SSIaaiLi128ELi80ELNS4_4UMMA5MajorE0ELSN_0ELNSM_8SaturateE0EEEEEENS4_6LayoutISC_NS5_IJNSA_ILi0EEESS_SS_EEEEENS5_IJNS4_10UnderscoreESV_SV_EEEEENS4_13SM90_TMA_LOADENS4_14ComposedLayoutINS4_7SwizzleILi2ELi4ELi3EEENS4_18smem_ptr_flag_bitsILi8EEENSR_INS5_IJNSA_ILi8EEESG_EEENS5_IJSG_SB_EEEEEEEvNS4_8identityESY_S18_vS19_EENS_8epilogue10collective18CollectiveEpilogueINS1B_23Sm100TmaWarpSpecializedILi1ELi1ELi80ELb0ELb0EEEJSH_NS5_IJNSR_ISE_SB_EENSR_ISF_SB_EEEEEaSI_aSI_NS1B_6fusion15FusionCallbacksIS1F_NS1J_17LinearCombinationIaiaiLNS_15FloatRoundStyleE2EEESH_S1I_JEEENS4_5SM1004TMEM4LOAD26SM100_TMEM_LOAD_32dp32b16xESY_NSZ_INS10_ILi0ELi4ELi3EEES13_NSR_INS5_IJS14_NSA_ILi16EEEEEENS5_IJS1U_SB_EEEEEEENS4_39AutoVectorizingCopyWithAssumedAlignmentILi128EEENS4_14SM90_TMA_STOREES1Y_S20_S20_EEEvvEEEEvNT_6ParamsE,"aw",@nobits
	.sectionflags	@""
	.align	16
	.zero		1024


//--------------------- .nv.shared.reserved.0     --------------------------
	.section	.nv.shared.reserved.0,"aw",@nobits
	.weak		__nv_reservedSMEM_offset_0_alias
	.size		__nv_reservedSMEM_offset_0_alias, 0, 64
	.other		__nv_reservedSMEM_offset_0_alias,@"STO_CUDA_RESERVED_SHARED STV_DEFAULT"
__nv_reservedSMEM_offset_0_alias:
	.zero		0
.nv.shared.reserved.0:
	.zero		64
	.weak		__nv_reservedSMEM_tcgen05_partition
	.type		__nv_reservedSMEM_tcgen05_partition,@object
	.size		__nv_reservedSMEM_tcgen05_partition,(.L_0 - __nv_reservedSMEM_tcgen05_partition)
__nv_reservedSMEM_tcgen05_partition:
	.zero		32
.L_0:


//--------------------- .nv.global                --------------------------
	.section	.nv.global,"aw",@nobits
.nv.global:
	.type		_ZN40_INTERNAL_899ba3a0_4_k_cu_6a16cba5_267584cute1_E,@object
	.size		_ZN40_INTERNAL_899ba3a0_4_k_cu_6a16cba5_267584cute1_E,(_ZN40_INTERNAL_899ba3a0_4_k_cu_6a16cba5_267584cuda3std3__45__cpo6cbeginE - _ZN40_INTERNAL_899ba3a0_4_k_cu_6a16cba5_267584cute1_E)
_ZN40_INTERNAL_899ba3a0_4_k_cu_6a16cba5_267584cute1_E:
	.zero		1
	.type		_ZN40_INTERNAL_899ba3a0_4_k_cu_6a16cba5_267584cuda3std3__45__cpo6cbeginE,@object
	.size		_ZN40_INTERNAL_899ba3a0_4_k_cu_6a16cba5_267584cuda3std3__45__cpo6cbeginE,(_ZN40_INTERNAL_899ba3a0_4_k_cu_6a16cba5_267584cuda3std3__48in_placeE - _ZN40_INTERNAL_899ba3a0_4_k_cu_6a16cba5_267584cuda3std3__45__cpo6cbeginE)
_ZN40_INTERNAL_899ba3a0_4_k_cu_6a16cba5_267584cuda3std3__45__cpo6cbeginE:
	.zero		1
	.type		_ZN40_INTERNAL_899ba3a0_4_k_cu_6a16cba5_267584cuda3std3__48in_placeE,@object
	.size		_ZN40_INTERNAL_899ba3a0_4_k_cu_6a16cba5_267584cuda3std3__48in_placeE,(_ZN40_INTERNAL_899ba3a0_4_k_cu_6a16cba5_267584cuda3std6ranges3__45__cpo9iter_moveE - _ZN40_INTERNAL_899ba3a0_4_k_cu_6a16cba5_267584cuda3std3__48in_placeE)
_ZN40_INTERNAL_899ba3a0_4_k_cu_6a16cba5_267584cuda3std3__48in_placeE:
	.zero		1
	.type		_ZN40_INTERNAL_899ba3a0_4_k_cu_6a16cba5_267584cuda3std6ranges3__45__cpo9iter_moveE,@object
	.size		_ZN40_INTERNAL_899ba3a0_4_k_cu_6a16cba5_267584cuda3std6ranges3__45__cpo9iter_moveE,(_ZN40_INTERNAL_899ba3a0_4_k_cu_6a16cba5_267584cuda3std3__45__cpo5beginE - _ZN40_INTERNAL_899ba3a0_4_k_cu_6a16cba5_267584cuda3std6ranges3__45__cpo9iter_moveE)
_ZN40_INTERNAL_899ba3a0_4_k_cu_6a16cba5_267584cuda3std6ranges3__45__cpo9iter_moveE:
	.zero		1
	.type		_ZN40_INTERNAL_899ba3a0_4_k_cu_6a16cba5_267584cuda3std3__45__cpo5beginE,@object
	.size		_ZN40_INTERNAL_899ba3a0_4_k_cu_6a16cba5_267584cuda3std3__45__cpo5beginE,(_ZN40_INTERNAL_899ba3a0_4_k_cu_6a16cba5_267584cuda3std3__442_GLOBAL__N__899ba3a0_4_k_cu_6a16cba5_267586ignoreE - _ZN40_INTERNAL_899ba3a0_4_k_cu_6a16cba5_267584cuda3std3__45__cpo5beginE)
_ZN40_INTERNAL_899ba3a0_4_k_cu_6a16cba5_267584cuda3std3__45__cpo5beginE:
	.zero		1
	.type		_ZN40_INTERNAL_899ba3a0_4_k_cu_6a16cba5_267584cuda3std3__442_GLOBAL__N__899ba3a0_4_k_cu_6a16cba5_267586ignoreE,@object
	.size		_ZN40_INTERNAL_899ba3a0_4_k_cu_6a16cba5_267584cuda3std3__442_GLOBAL__N__899ba3a0_4_k_cu_6a16cba5_267586ignoreE,(_ZN40_INTERNAL_899ba3a0_4_k_cu_6a16cba5_267584cute7productE - _ZN40_INTERNAL_899ba3a0_4_k_cu_6a16cba5_267584cuda3std3__442_GLOBAL__N__899ba3a0_4_k_cu_6a16cba5_267586ignoreE)
_ZN40_INTERNAL_899ba3a0_4_k_cu_6a16cba5_267584cuda3std3__442_GLOBAL__N__899ba3a0_4_k_cu_6a16cba5_267586ignoreE:
	.zero		1
	.type		_ZN40_INTERNAL_899ba3a0_4_k_cu_6a16cba5_267584cute7productE,@object
	.size		_ZN40_INTERNAL_899ba3a0_4_k_cu_6a16cba5_267584cute7productE,(_ZN40_INTERNAL_899ba3a0_4_k_cu_6a16cba5_267584cuda3std3__45__cpo3endE - _ZN40_INTERNAL_899ba3a0_4_k_cu_6a16cba5_267584cute7productE)
_ZN40_INTERNAL_899ba3a0_4_k_cu_6a16cba5_267584cute7productE:
	.zero		1
	.type		_ZN40_INTERNAL_899ba3a0_4_k_cu_6a16cba5_267584cuda3std3__45__cpo3endE,@object
	.size		_ZN40_INTERNAL_899ba3a0_4_k_cu_6a16cba5_267584cuda3std3__45__cpo3endE,(_ZN40_INTERNAL_899ba3a0_4_k_cu_6a16cba5_267584cuda3std3__419piecewise_constructE - _ZN40_INTERNAL_899ba3a0_4_k_cu_6a16cba5_267584cuda3std3__45__cpo3endE)
_ZN40_INTERNAL_899ba3a0_4_k_cu_6a16cba5_267584cuda3std3__45__cpo3endE:
	.zero		1
	.type		_ZN40_INTERNAL_899ba3a0_4_k_cu_6a16cba5_267584cuda3std3__419piecewise_constructE,@object
	.size		_ZN40_INTERNAL_899ba3a0_4_k_cu_6a16cba5_267584cuda3std3__419piecewise_constructE,(_ZN40_INTERNAL_899ba3a0_4_k_cu_6a16cba5_267584cuda3std3__45__cpo4cendE - _ZN40_INTERNAL_899ba3a0_4_k_cu_6a16cba5_267584cuda3std3__419piecewise_constructE)
_ZN40_INTERNAL_899ba3a0_4_k_cu_6a16cba5_267584cuda3std3__419piecewise_constructE:
	.zero		1
	.type		_ZN40_INTERNAL_899ba3a0_4_k_cu_6a16cba5_267584cuda3std3__45__cpo4cendE,@object
	.size		_ZN40_INTERNAL_899ba3a0_4_k_cu_6a16cba5_267584cuda3std3__45__cpo4cendE,(_ZN40_INTERNAL_899ba3a0_4_k_cu_6a16cba5_267584cuda3std6ranges3__45__cpo4swapE - _ZN40_INTERNAL_899ba3a0_4_k_cu_6a16cba5_267584cuda3std3__45__cpo4cendE)
_ZN40_INTERNAL_899ba3a0_4_k_cu_6a16cba5_267584cuda3std3__45__cpo4cendE:
	.zero		1
	.type		_ZN40_INTERNAL_899ba3a0_4_k_cu_6a16cba5_267584cuda3std6ranges3__45__cpo4swapE,@object
	.size		_ZN40_INTERNAL_899ba3a0_4_k_cu_6a16cba5_267584cuda3std6ranges3__45__cpo4swapE,(.L_9 - _ZN40_INTERNAL_899ba3a0_4_k_cu_6a16cba5_267584cuda3std6ranges3__45__cpo4swapE)
_ZN40_INTERNAL_899ba3a0_4_k_cu_6a16cba5_267584cuda3std6ranges3__45__cpo4swapE:
	.zero		1
.L_9:


//--------------------- .nv.constant0._ZN7cutlass13device_kernelINS_4gemm6kernel13GemmUniversalIN4cute5tupleIJiiiiEEENS1_10collective13CollectiveMmaINS1_35MainloopSm100TmaUmmaWarpSpecializedILi15ELi2ELi4ENS5_IJNS4_1CILi1EEESB_SB_EEEEENS5_IJNSA_ILi128EEENSA_ILi80EEENSA_ILi64EEEEEEaNS5_IJlSB_lEEEaSI_NS4_8TiledMMAINS4_8MMA_AtomIJNS4_15SM100_MMA_S8_SSIaaiLi128ELi80ELNS4_4UMMA5MajorE0ELSN_0ELNSM_8SaturateE0EEEEEENS4_6LayoutISC_NS5_IJNSA_ILi0EEESS_SS_EEEEENS5_IJNS4_10UnderscoreESV_SV_EEEEENS4_13SM90_TMA_LOADENS4_14ComposedLayoutINS4_7SwizzleILi2ELi4ELi3EEENS4_18smem_ptr_flag_bitsILi8EEENSR_INS5_IJNSA_ILi8EEESG_EEENS5_IJSG_SB_EEEEEEEvNS4_8identityESY_S18_vS19_EENS_8epilogue10collective18CollectiveEpilogueINS1B_23Sm100TmaWarpSpecializedILi1ELi1ELi80ELb0ELb0EEEJSH_NS5_IJNSR_ISE_SB_EENSR_ISF_SB_EEEEEaSI_aSI_NS1B_6fusion15FusionCallbacksIS1F_NS1J_17LinearCombinationIaiaiLNS_15FloatRoundStyleE2EEESH_S1I_JEEENS4_5SM1004TMEM4LOAD26SM100_TMEM_LOAD_32dp32b16xESY_NSZ_INS10_ILi0ELi4ELi3EEES13_NSR_INS5_IJS14_NSA_ILi16EEEEEENS5_IJS1U_SB_EEEEEEENS4_39AutoVectorizingCopyWithAssumedAlignmentILi128EEENS4_14SM90_TMA_STOREES1Y_S20_S20_EEEvvEEEEvNT_6ParamsE --------------------------
	.section	.nv.constant0._ZN7cutlass13device_kernelINS_4gemm6kernel13GemmUniversalIN4cute5tupleIJiiiiEEENS1_10collective13CollectiveMmaINS1_35MainloopSm100TmaUmmaWarpSpecializedILi15ELi2ELi4ENS5_IJNS4_1CILi1EEESB_SB_EEEEENS5_IJNSA_ILi128EEENSA_ILi80EEENSA_ILi64EEEEEEaNS5_IJlSB_lEEEaSI_NS4_8TiledMMAINS4_8MMA_AtomIJNS4_15SM100_MMA_S8_SSIaaiLi128ELi80ELNS4_4UMMA5MajorE0ELSN_0ELNSM_8SaturateE0EEEEEENS4_6LayoutISC_NS5_IJNSA_ILi0EEESS_SS_EEEEENS5_IJNS4_10UnderscoreESV_SV_EEEEENS4_13SM90_TMA_LOADENS4_14ComposedLayoutINS4_7SwizzleILi2ELi4ELi3EEENS4_18smem_ptr_flag_bitsILi8EEENSR_INS5_IJNSA_ILi8EEESG_EEENS5_IJSG_SB_EEEEEEEvNS4_8identityESY_S18_vS19_EENS_8epilogue10collective18CollectiveEpilogueINS1B_23Sm100TmaWarpSpecializedILi1ELi1ELi80ELb0ELb0EEEJSH_NS5_IJNSR_ISE_SB_EENSR_ISF_SB_EEEEEaSI_aSI_NS1B_6fusion15FusionCallbacksIS1F_NS1J_17LinearCombinationIaiaiLNS_15FloatRoundStyleE2EEESH_S1I_JEEENS4_5SM1004TMEM4LOAD26SM100_TMEM_LOAD_32dp32b16xESY_NSZ_INS10_ILi0ELi4ELi3EEES13_NSR_INS5_IJS14_NSA_ILi16EEEEEENS5_IJS1U_SB_EEEEEEENS4_39AutoVectorizingCopyWithAssumedAlignmentILi128EEENS4_14SM90_TMA_STOREES1Y_S20_S20_EEEvvEEEEvNT_6ParamsE,"a",@progbits
	.sectionflags	@""
	.align	4
.nv.constant0._ZN7cutlass13device_kernelINS_4gemm6kernel13GemmUniversalIN4cute5tupleIJiiiiEEENS1_10collective13CollectiveMmaINS1_35MainloopSm100TmaUmmaWarpSpecializedILi15ELi2ELi4ENS5_IJNS4_1CILi1EEESB_SB_EEEEENS5_IJNSA_ILi128EEENSA_ILi80EEENSA_ILi64EEEEEEaNS5_IJlSB_lEEEaSI_NS4_8TiledMMAINS4_8MMA_AtomIJNS4_15SM100_MMA_S8_SSIaaiLi128ELi80ELNS4_4UMMA5MajorE0ELSN_0ELNSM_8SaturateE0EEEEEENS4_6LayoutISC_NS5_IJNSA_ILi0EEESS_SS_EEEEENS5_IJNS4_10UnderscoreESV_SV_EEEEENS4_13SM90_TMA_LOADENS4_14ComposedLayoutINS4_7SwizzleILi2ELi4ELi3EEENS4_18smem_ptr_flag_bitsILi8EEENSR_INS5_IJNSA_ILi8EEESG_EEENS5_IJSG_SB_EEEEEEEvNS4_8identityESY_S18_vS19_EENS_8epilogue10collective18CollectiveEpilogueINS1B_23Sm100TmaWarpSpecializedILi1ELi1ELi80ELb0ELb0EEEJSH_NS5_IJNSR_ISE_SB_EENSR_ISF_SB_EEEEEaSI_aSI_NS1B_6fusion15FusionCallbacksIS1F_NS1J_17LinearCombinationIaiaiLNS_15FloatRoundStyleE2EEESH_S1I_JEEENS4_5SM1004TMEM4LOAD26SM100_TMEM_LOAD_32dp32b16xESY_NSZ_INS10_ILi0ELi4ELi3EEES13_NSR_INS5_IJS14_NSA_ILi16EEEEEENS5_IJS1U_SB_EEEEEEENS4_39AutoVectorizingCopyWithAssumedAlignmentILi128EEENS4_14SM90_TMA_STOREES1Y_S20_S20_EEEvvEEEEvNT_6ParamsE:
	.zero		2944


//--------------------- SYMBOLS --------------------------

	.type		.nv.reservedSmem.offset0,@object
	.size		.nv.reservedSmem.offset0,0x4
	.type		.nv.reservedSmem.cap,@object
	.size		.nv.reservedSmem.cap,0x4
	.type		__assertfail,@function
